// auto-generated by cutlass_sweep.gemm — config: {"arch": "sm_100", "cluster_m": 2, "cluster_n": 2, "dtype": "bf16", "stages": 3, "tile_k": 128, "tile_m": 256, "tile_n": 64}
#include "cutlass/cutlass.h"
#include "cutlass/gemm/collective/collective_builder.hpp"
#include "cutlass/gemm/device/gemm_universal_adapter.h"
#include "cutlass/gemm/kernel/gemm_universal.hpp"
#include "cutlass/epilogue/collective/collective_builder.hpp"

using ElemA = cutlass::bfloat16_t;
using ElemB = cutlass::bfloat16_t;
using ElemCD = cutlass::bfloat16_t;
using Acc  = float;
using TileShape    = cute::Shape<cute::_256, cute::_64, cute::_128>;
using ClusterShape = cute::Shape<cute::_2, cute::_2, cute::_1>;

using CollectiveEpilogue = typename cutlass::epilogue::collective::CollectiveBuilder<
    cutlass::arch::Sm100, cutlass::arch::OpClassTensorOp,
    TileShape, ClusterShape,
    cutlass::epilogue::collective::EpilogueTileAuto,
    Acc, Acc,
    ElemCD, cutlass::layout::RowMajor, 128 / cutlass::sizeof_bits<ElemCD>::value,
    ElemCD, cutlass::layout::RowMajor, 128 / cutlass::sizeof_bits<ElemCD>::value,
    cutlass::epilogue::collective::EpilogueScheduleAuto
  >::CollectiveOp;

using CollectiveMainloop = typename cutlass::gemm::collective::CollectiveBuilder<
    cutlass::arch::Sm100, cutlass::arch::OpClassTensorOp,
    ElemA, cutlass::layout::RowMajor, 128 / cutlass::sizeof_bits<ElemA>::value,
    ElemB, cutlass::layout::ColumnMajor, 128 / cutlass::sizeof_bits<ElemB>::value,
    Acc,
    TileShape, ClusterShape,
    cutlass::gemm::collective::StageCount<3>,
    cutlass::gemm::collective::KernelScheduleAuto
  >::CollectiveOp;

using GemmKernel = cutlass::gemm::kernel::GemmUniversal<
    cute::Shape<int,int,int,int>,
    CollectiveMainloop,
    CollectiveEpilogue
>;
using Gemm = cutlass::gemm::device::GemmUniversalAdapter<GemmKernel>;

// Force the device kernel symbol into the cubin without needing a host main.
auto* _anchor = &cutlass::device_kernel<GemmKernel>;


// ===== COMPILED SASS (sm_100a) =====

	.target	sm_100a

	.elftype	@"ET_EXEC"


//--------------------- .note.nv.tkinfo           --------------------------
	.section	.note.nv.tkinfo,"",@"SHT_NOTE"
	.sectionflags	@"SHF_NOTE_NV_TKINFO"
	.tkinfo
        /*0018*/ 	.word	0x00000002
        /*0030*/ 	.string	""
        /*0030*/ 	.string	"ptxas"
        /*0030*/ 	.string	"Cuda compilation tools, release 13.0, V13.0.88"
        /*0030*/ 	.string	"Build cuda_13.0.r13.0/compiler.36424714_0"
        /*0030*/ 	.string	"-arch sm_100a -m 64 "



//--------------------- .note.nv.cuinfo           --------------------------
	.section	.note.nv.cuinfo,"",@"SHT_NOTE"
	.sectionflags	@"SHF_NOTE_NV_CUINFO"
        /*0018*/ 	.short	0x0002
        /*001a*/ 	.short	0x0064
        /*001c*/ 	.short	0x0082
	.zero		2


//--------------------- .nv.info                  --------------------------
	.section	.nv.info,"",@"SHT_CUDA_INFO"
	.align	4


	//----- nvinfo : EIATTR_REGCOUNT
	.align		4
        /*0000*/ 	.byte	0x04, 0x2f
        /*0002*/ 	.short	(.L_19 - .L_18)
	.align		4
.L_18:
        /*0004*/ 	.word	index@(_ZN7cutlass13device_kernelINS_4gemm6kernel13GemmUniversalIN4cute5tupleIJiiiiEEENS1_10collective13CollectiveMmaINS1_35MainloopSm100TmaUmmaWarpSpecializedILi3ELi2ELi4ENS5_IJNS4_1CILi2EEESB_NSA_ILi1EEEEEEEENS5_IJNSA_ILi256EEENSA_ILi64EEENSA_ILi128EEEEEENS_10bfloat16_tENS5_IJlSC_lEEESJ_SK_NS4_8TiledMMAINS4_8MMA_AtomIJNS4_26SM100_MMA_F16BF16_2x1SM_SSISJ_SJ_fLi256ELi64ELNS4_4UMMA5MajorE0ELSP_0ELNSO_7ScaleInE0ELSQ_0EEEEEENS4_6LayoutINS5_IJSC_SC_SC_EEENS5_IJNSA_ILi0EEESV_SV_EEEEENS5_IJNS4_10UnderscoreESY_SY_EEEEENS4_28SM100_TMA_2SM_LOAD_MULTICASTENS4_14ComposedLayoutINS4_7SwizzleILi3ELi4ELi3EEENS4_18smem_ptr_flag_bitsILi16EEENST_INS5_IJNSA_ILi8EEESG_EEENS5_IJSG_SC_EEEEEEEvNS4_8identityENS4_18SM100_TMA_2SM_LOADES1B_vS1C_EENS_8epilogue10collective18CollectiveEpilogueINS1F_23Sm100TmaWarpSpecializedILi3ELi2ELi32ELb1ELb0EEEJNS5_IJSH_SG_SH_EEENS5_IJNST_ISH_SC_EENST_INSA_ILi32EEESC_EEEEESJ_SK_SJ_SK_NS1F_6fusion15FusionCallbacksIS1J_NS1P_17LinearCombinationISJ_fSJ_fLNS_15FloatRoundStyleE2EEES1K_S1O_JEEENS4_5SM1004TMEM4LOAD26SM100_TMEM_LOAD_32dp32b32xENS4_13SM90_TMA_LOADENS12_INS13_ILi2ELi4ELi3EEES16_NST_INS5_IJS17_S1M_EEENS5_IJS1M_SC_EEEEEEENS4_39AutoVectorizingCopyWithAssumedAlignmentILi128EEENS4_14SM90_TMA_STOREES24_S26_S26_EEEvvEEEEvNT_6ParamsE)
        /*0008*/ 	.word	0x0000007a


	//----- nvinfo : EIATTR_FRAME_SIZE
	.align		4
.L_19:
        /*000c*/ 	.byte	0x04, 0x11
        /*000e*/ 	.short	(.L_21 - .L_20)
	.align		4
.L_20:
        /*0010*/ 	.word	index@($__internal_2_$__cuda_sm10x_tcgen05_guardrail_trap_unallocated_columns_being_dealloced)
        /*0014*/ 	.word	0x00000000


	//----- nvinfo : EIATTR_FRAME_SIZE
	.align		4
.L_21:
        /*0018*/ 	.byte	0x04, 0x11
        /*001a*/ 	.short	(.L_23 - .L_22)
	.align		4
.L_22:
        /*001c*/ 	.word	index@($__internal_1_$__cuda_sm10x_tcgen05_guardrail_trap_phase_invalid_during_alloc)
        /*0020*/ 	.word	0x00000000


	//----- nvinfo : EIATTR_FRAME_SIZE
	.align		4
.L_23:
        /*0024*/ 	.byte	0x04, 0x11
        /*0026*/ 	.short	(.L_25 - .L_24)
	.align		4
.L_24:
        /*0028*/ 	.word	index@($__internal_0_$__cuda_sm10x_tcgen05_guardrail_trap_col_being_dealloced_not_returned_by_alloc)
        /*002c*/ 	.word	0x00000000


	//----- nvinfo : EIATTR_FRAME_SIZE
	.align		4
.L_25:
        /*0030*/ 	.byte	0x04, 0x11
        /*0032*/ 	.short	(.L_27 - .L_26)
	.align		4
.L_26:
        /*0034*/ 	.word	index@(_ZN7cutlass13device_kernelINS_4gemm6kernel13GemmUniversalIN4cute5tupleIJiiiiEEENS1_10collective13CollectiveMmaINS1_35MainloopSm100TmaUmmaWarpSpecializedILi3ELi2ELi4ENS5_IJNS4_1CILi2EEESB_NSA_ILi1EEEEEEEENS5_IJNSA_ILi256EEENSA_ILi64EEENSA_ILi128EEEEEENS_10bfloat16_tENS5_IJlSC_lEEESJ_SK_NS4_8TiledMMAINS4_8MMA_AtomIJNS4_26SM100_MMA_F16BF16_2x1SM_SSISJ_SJ_fLi256ELi64ELNS4_4UMMA5MajorE0ELSP_0ELNSO_7ScaleInE0ELSQ_0EEEEEENS4_6LayoutINS5_IJSC_SC_SC_EEENS5_IJNSA_ILi0EEESV_SV_EEEEENS5_IJNS4_10UnderscoreESY_SY_EEEEENS4_28SM100_TMA_2SM_LOAD_MULTICASTENS4_14ComposedLayoutINS4_7SwizzleILi3ELi4ELi3EEENS4_18smem_ptr_flag_bitsILi16EEENST_INS5_IJNSA_ILi8EEESG_EEENS5_IJSG_SC_EEEEEEEvNS4_8identityENS4_18SM100_TMA_2SM_LOADES1B_vS1C_EENS_8epilogue10collective18CollectiveEpilogueINS1F_23Sm100TmaWarpSpecializedILi3ELi2ELi32ELb1ELb0EEEJNS5_IJSH_SG_SH_EEENS5_IJNST_ISH_SC_EENST_INSA_ILi32EEESC_EEEEESJ_SK_SJ_SK_NS1F_6fusion15FusionCallbacksIS1J_NS1P_17LinearCombinationISJ_fSJ_fLNS_15FloatRoundStyleE2EEES1K_S1O_JEEENS4_5SM1004TMEM4LOAD26SM100_TMEM_LOAD_32dp32b32xENS4_13SM90_TMA_LOADENS12_INS13_ILi2ELi4ELi3EEES16_NST_INS5_IJS17_S1M_EEENS5_IJS1M_SC_EEEEEEENS4_39AutoVectorizingCopyWithAssumedAlignmentILi128EEENS4_14SM90_TMA_STOREES24_S26_S26_EEEvvEEEEvNT_6ParamsE)
        /*0038*/ 	.word	0x00000000


	//----- nvinfo : EIATTR_MIN_STACK_SIZE
	.align		4
.L_27:
        /*003c*/ 	.byte	0x04, 0x12
        /*003e*/ 	.short	(.L_29 - .L_28)
	.align		4
.L_28:
        /*0040*/ 	.word	index@(_ZN7cutlass13device_kernelINS_4gemm6kernel13GemmUniversalIN4cute5tupleIJiiiiEEENS1_10collective13CollectiveMmaINS1_35MainloopSm100TmaUmmaWarpSpecializedILi3ELi2ELi4ENS5_IJNS4_1CILi2EEESB_NSA_ILi1EEEEEEEENS5_IJNSA_ILi256EEENSA_ILi64EEENSA_ILi128EEEEEENS_10bfloat16_tENS5_IJlSC_lEEESJ_SK_NS4_8TiledMMAINS4_8MMA_AtomIJNS4_26SM100_MMA_F16BF16_2x1SM_SSISJ_SJ_fLi256ELi64ELNS4_4UMMA5MajorE0ELSP_0ELNSO_7ScaleInE0ELSQ_0EEEEEENS4_6LayoutINS5_IJSC_SC_SC_EEENS5_IJNSA_ILi0EEESV_SV_EEEEENS5_IJNS4_10UnderscoreESY_SY_EEEEENS4_28SM100_TMA_2SM_LOAD_MULTICASTENS4_14ComposedLayoutINS4_7SwizzleILi3ELi4ELi3EEENS4_18smem_ptr_flag_bitsILi16EEENST_INS5_IJNSA_ILi8EEESG_EEENS5_IJSG_SC_EEEEEEEvNS4_8identityENS4_18SM100_TMA_2SM_LOADES1B_vS1C_EENS_8epilogue10collective18CollectiveEpilogueINS1F_23Sm100TmaWarpSpecializedILi3ELi2ELi32ELb1ELb0EEEJNS5_IJSH_SG_SH_EEENS5_IJNST_ISH_SC_EENST_INSA_ILi32EEESC_EEEEESJ_SK_SJ_SK_NS1F_6fusion15FusionCallbacksIS1J_NS1P_17LinearCombinationISJ_fSJ_fLNS_15FloatRoundStyleE2EEES1K_S1O_JEEENS4_5SM1004TMEM4LOAD26SM100_TMEM_LOAD_32dp32b32xENS4_13SM90_TMA_LOADENS12_INS13_ILi2ELi4ELi3EEES16_NST_INS5_IJS17_S1M_EEENS5_IJS1M_SC_EEEEEEENS4_39AutoVectorizingCopyWithAssumedAlignmentILi128EEENS4_14SM90_TMA_STOREES24_S26_S26_EEEvvEEEEvNT_6ParamsE)
        /*0044*/ 	.word	0x00000000
.L_29:


//--------------------- .nv.compat                --------------------------
	.section	.nv.compat,"",@"SHT_CUDA_COMPAT_INFO"
	.align	4
        /*0000*/ 	.byte	0x02, 0x09, 0x01, 0x00, 0x02, 0x02, 0x02, 0x00, 0x02, 0x05, 0x05, 0x00, 0x03, 0x07, 0x01, 0x01
        /*0010*/ 	.byte	0x02, 0x03, 0x01, 0x00, 0x02, 0x06, 0x01, 0x00, 0x04, 0x0b, 0x08, 0x00, 0x09, 0x00, 0x00, 0x00
        /*0020*/ 	.byte	0x00, 0x00, 0x00, 0x00


//--------------------- .nv.info._ZN7cutlass13device_kernelINS_4gemm6kernel13GemmUniversalIN4cute5tupleIJiiiiEEENS1_10collective13CollectiveMmaINS1_35MainloopSm100TmaUmmaWarpSpecializedILi3ELi2ELi4ENS5_IJNS4_1CILi2EEESB_NSA_ILi1EEEEEEEENS5_IJNSA_ILi256EEENSA_ILi64EEENSA_ILi128EEEEEENS_10bfloat16_tENS5_IJlSC_lEEESJ_SK_NS4_8TiledMMAINS4_8MMA_AtomIJNS4_26SM100_MMA_F16BF16_2x1SM_SSISJ_SJ_fLi256ELi64ELNS4_4UMMA5MajorE0ELSP_0ELNSO_7ScaleInE0ELSQ_0EEEEEENS4_6LayoutINS5_IJSC_SC_SC_EEENS5_IJNSA_ILi0EEESV_SV_EEEEENS5_IJNS4_10UnderscoreESY_SY_EEEEENS4_28SM100_TMA_2SM_LOAD_MULTICASTENS4_14ComposedLayoutINS4_7SwizzleILi3ELi4ELi3EEENS4_18smem_ptr_flag_bitsILi16EEENST_INS5_IJNSA_ILi8EEESG_EEENS5_IJSG_SC_EEEEEEEvNS4_8identityENS4_18SM100_TMA_2SM_LOADES1B_vS1C_EENS_8epilogue10collective18CollectiveEpilogueINS1F_23Sm100TmaWarpSpecializedILi3ELi2ELi32ELb1ELb0EEEJNS5_IJSH_SG_SH_EEENS5_IJNST_ISH_SC_EENST_INSA_ILi32EEESC_EEEEESJ_SK_SJ_SK_NS1F_6fusion15FusionCallbacksIS1J_NS1P_17LinearCombinationISJ_fSJ_fLNS_15FloatRoundStyleE2EEES1K_S1O_JEEENS4_5SM1004TMEM4LOAD26SM100_TMEM_LOAD_32dp32b32xENS4_13SM90_TMA_LOADENS12_INS13_ILi2ELi4ELi3EEES16_NST_INS5_IJS17_S1M_EEENS5_IJS1M_SC_EEEEEEENS4_39AutoVectorizingCopyWithAssumedAlignmentILi128EEENS4_14SM90_TMA_STOREES24_S26_S26_EEEvvEEEEvNT_6ParamsE --------------------------
	.section	.nv.info._ZN7cutlass13device_kernelINS_4gemm6kernel13GemmUniversalIN4cute5tupleIJiiiiEEENS1_10collective13CollectiveMmaINS1_35MainloopSm100TmaUmmaWarpSpecializedILi3ELi2ELi4ENS5_IJNS4_1CILi2EEESB_NSA_ILi1EEEEEEEENS5_IJNSA_ILi256EEENSA_ILi64EEENSA_ILi128EEEEEENS_10bfloat16_tENS5_IJlSC_lEEESJ_SK_NS4_8TiledMMAINS4_8MMA_AtomIJNS4_26SM100_MMA_F16BF16_2x1SM_SSISJ_SJ_fLi256ELi64ELNS4_4UMMA5MajorE0ELSP_0ELNSO_7ScaleInE0ELSQ_0EEEEEENS4_6LayoutINS5_IJSC_SC_SC_EEENS5_IJNSA_ILi0EEESV_SV_EEEEENS5_IJNS4_10UnderscoreESY_SY_EEEEENS4_28SM100_TMA_2SM_LOAD_MULTICASTENS4_14ComposedLayoutINS4_7SwizzleILi3ELi4ELi3EEENS4_18smem_ptr_flag_bitsILi16EEENST_INS5_IJNSA_ILi8EEESG_EEENS5_IJSG_SC_EEEEEEEvNS4_8identityENS4_18SM100_TMA_2SM_LOADES1B_vS1C_EENS_8epilogue10collective18CollectiveEpilogueINS1F_23Sm100TmaWarpSpecializedILi3ELi2ELi32ELb1ELb0EEEJNS5_IJSH_SG_SH_EEENS5_IJNST_ISH_SC_EENST_INSA_ILi32EEESC_EEEEESJ_SK_SJ_SK_NS1F_6fusion15FusionCallbacksIS1J_NS1P_17LinearCombinationISJ_fSJ_fLNS_15FloatRoundStyleE2EEES1K_S1O_JEEENS4_5SM1004TMEM4LOAD26SM100_TMEM_LOAD_32dp32b32xENS4_13SM90_TMA_LOADENS12_INS13_ILi2ELi4ELi3EEES16_NST_INS5_IJS17_S1M_EEENS5_IJS1M_SC_EEEEEEENS4_39AutoVectorizingCopyWithAssumedAlignmentILi128EEENS4_14SM90_TMA_STOREES24_S26_S26_EEEvvEEEEvNT_6ParamsE,"",@"SHT_CUDA_INFO"
	.sectionflags	@""
	.align	4


	//----- nvinfo : EIATTR_CUDA_API_VERSION
	.align		4
        /*0000*/ 	.byte	0x04, 0x37
        /*0002*/ 	.short	(.L_31 - .L_30)
.L_30:
        /*0004*/ 	.word	0x00000082


	//----- nvinfo : EIATTR_KPARAM_INFO
	.align		4
.L_31:
        /*0008*/ 	.byte	0x04, 0x17
        /*000a*/ 	.short	(.L_33 - .L_32)
.L_32:
        /*000c*/ 	.word	0x00000000
        /*0010*/ 	.short	0x0000
        /*0012*/ 	.short	0x0000
        /*0014*/ 	.byte	0x00, 0xf0, 0x01, 0x20


	//----- nvinfo : EIATTR_AT_ENTRY_FRAGMENTS
	.align		4
.L_33:
        /*0018*/ 	.byte	0x04, 0x4f
        /*001a*/ 	.short	(.L_35 - .L_34)


	//   ....[0]....
.L_34:
        /*001c*/ 	.word	0x00000007


	//----- nvinfo : EIATTR_RESERVED_SMEM_USED
	.align		4
.L_35:
        /*0020*/ 	.byte	0x01, 0x41
	.zero		2


	//----- nvinfo : EIATTR_SPARSE_MMA_MASK
	.align		4
        /*0024*/ 	.byte	0x03, 0x50
        /*0026*/ 	.short	0x0000


	//----- nvinfo : EIATTR_TCGEN05_2CTA_USED
	.align		4
        /*0028*/ 	.byte	0x01, 0x52
	.zero		2


	//----- nvinfo : EIATTR_MAXREG_COUNT
	.align		4
        /*002c*/ 	.byte	0x03, 0x1b
        /*002e*/ 	.short	0x00ff


	//----- nvinfo : EIATTR_NUM_BARRIERS
	.align		4
        /*0030*/ 	.byte	0x02, 0x4c
        /*0032*/ 	.byte	0x07
	.zero		1


	//----- nvinfo : EIATTR_EXTERNS
	.align		4
        /*0034*/ 	.byte	0x04, 0x0f
        /*0036*/ 	.short	(.L_37 - .L_36)


	//   ....[0]....
	.align		4
.L_36:
        /*0038*/ 	.word	index@(__assertfail)


	//----- nvinfo : EIATTR_MERCURY_ISA_VERSION
	.align		4
.L_37:
        /*003c*/ 	.byte	0x03, 0x5f
        /*003e*/ 	.short	0x0101


	//----- nvinfo : EIATTR_INT_WARP_WIDE_INSTR_OFFSETS
	.align		4
        /*0040*/ 	.byte	0x04, 0x31
        /*0042*/ 	.short	(.L_39 - .L_38)


	//   ....[0]....
.L_38:
        /*0044*/ 	.word	0x00000d30


	//   ....[1]....
        /*0048*/ 	.word	0x00000dd0


	//   ....[2]....
        /*004c*/ 	.word	0x000045d0


	//   ....[3]....
        /*0050*/ 	.word	0x000045f0


	//   ....[4]....
        /*0054*/ 	.word	0x00004620


	//   ....[5]....
        /*0058*/ 	.word	0x000051f0


	//   ....[6]....
        /*005c*/ 	.word	0x00005270


	//   ....[7]....
        /*0060*/ 	.word	0x00005370


	//   ....[8]....
        /*0064*/ 	.word	0x00005480


	//----- nvinfo : EIATTR_COOP_GROUP_MASK_REGIDS
	.align		4
.L_39:
        /*0068*/ 	.byte	0x04, 0x29
        /*006a*/ 	.short	(.L_41 - .L_40)


	//   ....[0]....
.L_40:
        /*006c*/ 	.word	0xffffffff


	//   ....[1]....
        /*0070*/ 	.word	0xffffffff


	//   ....[2]....
        /*0074*/ 	.word	0xffffffff


	//   ....[3]....
        /*0078*/ 	.word	0xffffffff


	//   ....[4]....
        /*007c*/ 	.word	0xffffffff


	//   ....[5]....
        /*0080*/ 	.word	0xffffffff


	//   ....[6]....
        /*0084*/ 	.word	0xffffffff


	//   ....[7]....
        /*0088*/ 	.word	0xffffffff


	//   ....[8]....
        /*008c*/ 	.word	0xffffffff


	//   ....[9]....
        /*0090*/ 	.word	0xffffffff


	//   ....[10]....
        /*0094*/ 	.word	0xffffffff


	//   ....[11]....
        /*0098*/ 	.word	0xffffffff


	//   ....[12]....
        /*009c*/ 	.word	0xffffffff


	//   ....[13]....
        /*00a0*/ 	.word	0xffffffff


	//----- nvinfo : EIATTR_COOP_GROUP_INSTR_OFFSETS
	.align		4
.L_41:
        /*00a4*/ 	.byte	0x04, 0x28
        /*00a6*/ 	.short	(.L_43 - .L_42)


	//   ....[0]....
.L_42:
        /*00a8*/ 	.word	0x000000b0


	//   ....[1]....
        /*00ac*/ 	.word	0x00000520


	//   ....[2]....
        /*00b0*/ 	.word	0x000006c0


	//   ....[3]....
        /*00b4*/ 	.word	0x00000830


	//   ....[4]....
        /*00b8*/ 	.word	0x00000920


	//   ....[5]....
        /*00bc*/ 	.word	0x00000a80


	//   ....[6]....
        /*00c0*/ 	.word	0x00000c10


	//   ....[7]....
        /*00c4*/ 	.word	0x00000e50


	//   ....[8]....
        /*00c8*/ 	.word	0x000023c0


	//   ....[9]....
        /*00cc*/ 	.word	0x000031f0


	//   ....[10]....
        /*00d0*/ 	.word	0x000036c0


	//   ....[11]....
        /*00d4*/ 	.word	0x000036f0


	//   ....[12]....
        /*00d8*/ 	.word	0x000044d0


	//   ....[13]....
        /*00dc*/ 	.word	0x000046e0


	//----- nvinfo : EIATTR_VRC_CTA_INIT_COUNT
	.align		4
.L_43:
        /*00e0*/ 	.byte	0x02, 0x4a
        /*00e2*/ 	.byte	0x80
	.zero		1


	//----- nvinfo : EIATTR_SYSCALL_OFFSETS
	.align		4
        /*00e4*/ 	.byte	0x04, 0x46
        /*00e6*/ 	.short	(.L_45 - .L_44)


	//   ....[0]....
.L_44:
        /*00e8*/ 	.word	0x00006160


	//   ....[1]....
        /*00ec*/ 	.word	0x00006250


	//   ....[2]....
        /*00f0*/ 	.word	0x00006af0


	//   ....[3]....
        /*00f4*/ 	.word	0x000077c0


	//----- nvinfo : EIATTR_MBARRIER_INSTR_OFFSETS
	.align		4
.L_45:
        /*00f8*/ 	.byte	0x04, 0x39
        /*00fa*/ 	.short	(.L_47 - .L_46)


	//   ....[0]....
.L_46:
        /*00fc*/ 	.word	0x00000650
        /*0100*/ 	.word	0x000000ff
        /*0104*/ 	.word	0x00000000
        /*0108*/ 	.short	0x0100
        /*010a*/ 	.byte	0x04
	.zero		1


	//   ....[1]....
        /*010c*/ 	.word	0x00000660
        /*0110*/ 	.word	0x000000ff
        /*0114*/ 	.word	0x00000018
        /*0118*/ 	.short	0x0100
        /*011a*/ 	.byte	0x04
	.zero		1


	//   ....[2]....
        /*011c*/ 	.word	0x00000670
        /*0120*/ 	.word	0x000000ff
        /*0124*/ 	.word	0x00000008
        /*0128*/ 	.short	0x0100
        /*012a*/ 	.byte	0x04
	.zero		1


	//   ....[3]....
        /*012c*/ 	.word	0x00000680
        /*0130*/ 	.word	0x000000ff
        /*0134*/ 	.word	0x00000020
        /*0138*/ 	.short	0x0100
        /*013a*/ 	.byte	0x04
	.zero		1


	//   ....[4]....
        /*013c*/ 	.word	0x00000690
        /*0140*/ 	.word	0x000000ff
        /*0144*/ 	.word	0x00000010
        /*0148*/ 	.short	0x0100
        /*014a*/ 	.byte	0x04
	.zero		1


	//   ....[5]....
        /*014c*/ 	.word	0x000006a0
        /*0150*/ 	.word	0x000000ff
        /*0154*/ 	.word	0x00000028
        /*0158*/ 	.short	0x0100
        /*015a*/ 	.byte	0x04
	.zero		1


	//   ....[6]....
        /*015c*/ 	.word	0x000007c0
        /*0160*/ 	.word	0x000000ff
        /*0164*/ 	.word	0x00000030
        /*0168*/ 	.short	0x0100
        /*016a*/ 	.byte	0x04
	.zero		1


	//   ....[7]....
        /*016c*/ 	.word	0x000007d0
        /*0170*/ 	.word	0x000000ff
        /*0174*/ 	.word	0x00000048
        /*0178*/ 	.short	0x0100
        /*017a*/ 	.byte	0x04
	.zero		1


	//   ....[8]....
        /*017c*/ 	.word	0x000007e0
        /*0180*/ 	.word	0x000000ff
        /*0184*/ 	.word	0x00000038
        /*0188*/ 	.short	0x0100
        /*018a*/ 	.byte	0x04
	.zero		1


	//   ....[9]....
        /*018c*/ 	.word	0x000007f0
        /*0190*/ 	.word	0x000000ff
        /*0194*/ 	.word	0x00000050
        /*0198*/ 	.short	0x0100
        /*019a*/ 	.byte	0x04
	.zero		1


	//   ....[10]....
        /*019c*/ 	.word	0x00000800
        /*01a0*/ 	.word	0x000000ff
        /*01a4*/ 	.word	0x00000040
        /*01a8*/ 	.short	0x0100
        /*01aa*/ 	.byte	0x04
	.zero		1


	//   ....[11]....
        /*01ac*/ 	.word	0x00000810
        /*01b0*/ 	.word	0x000000ff
        /*01b4*/ 	.word	0x00000058
        /*01b8*/ 	.short	0x0100
        /*01ba*/ 	.byte	0x04
	.zero		1


	//   ....[12]....
        /*01bc*/ 	.word	0x000008f0
        /*01c0*/ 	.word	0x000000ff
        /*01c4*/ 	.word	0x00000060
        /*01c8*/ 	.short	0x0100
        /*01ca*/ 	.byte	0x06
	.zero		1


	//   ....[13]....
        /*01cc*/ 	.word	0x00000900
        /*01d0*/ 	.word	0x000000ff
        /*01d4*/ 	.word	0x00000068
        /*01d8*/ 	.short	0x0100
        /*01da*/ 	.byte	0x06
	.zero		1


	//   ....[14]....
        /*01dc*/ 	.word	0x00000a30
        /*01e0*/ 	.word	0x000000ff
        /*01e4*/ 	.word	0x00000070
        /*01e8*/ 	.short	0x0100
        /*01ea*/ 	.byte	0x06
	.zero		1


	//   ....[15]....
        /*01ec*/ 	.word	0x00000a40
        /*01f0*/ 	.word	0x000000ff
        /*01f4*/ 	.word	0x00000080
        /*01f8*/ 	.short	0x0100
        /*01fa*/ 	.byte	0x06
	.zero		1


	//   ....[16]....
        /*01fc*/ 	.word	0x00000a50
        /*0200*/ 	.word	0x000000ff
        /*0204*/ 	.word	0x00000078
        /*0208*/ 	.short	0x0100
        /*020a*/ 	.byte	0x06
	.zero		1


	//   ....[17]....
        /*020c*/ 	.word	0x00000a60
        /*0210*/ 	.word	0x000000ff
        /*0214*/ 	.word	0x00000088
        /*0218*/ 	.short	0x0100
        /*021a*/ 	.byte	0x06
	.zero		1


	//   ....[18]....
        /*021c*/ 	.word	0x00000b80
        /*0220*/ 	.word	0x000000ff
        /*0224*/ 	.word	0x00000090
        /*0228*/ 	.short	0x0100
        /*022a*/ 	.byte	0x04
	.zero		1


	//   ....[19]....
        /*022c*/ 	.word	0x00000b90
        /*0230*/ 	.word	0x000000ff
        /*0234*/ 	.word	0x000000b0
        /*0238*/ 	.short	0x0100
        /*023a*/ 	.byte	0x04
	.zero		1


	//   ....[20]....
        /*023c*/ 	.word	0x00000ba0
        /*0240*/ 	.word	0x000000ff
        /*0244*/ 	.word	0x00000098
        /*0248*/ 	.short	0x0100
        /*024a*/ 	.byte	0x04
	.zero		1


	//   ....[21]....
        /*024c*/ 	.word	0x00000bb0
        /*0250*/ 	.word	0x000000ff
        /*0254*/ 	.word	0x000000b8
        /*0258*/ 	.short	0x0100
        /*025a*/ 	.byte	0x04
	.zero		1


	//   ....[22]....
        /*025c*/ 	.word	0x00000bc0
        /*0260*/ 	.word	0x000000ff
        /*0264*/ 	.word	0x000000a0
        /*0268*/ 	.short	0x0100
        /*026a*/ 	.byte	0x04
	.zero		1


	//   ....[23]....
        /*026c*/ 	.word	0x00000bd0
        /*0270*/ 	.word	0x000000ff
        /*0274*/ 	.word	0x000000c0
        /*0278*/ 	.short	0x0100
        /*027a*/ 	.byte	0x04
	.zero		1


	//   ....[24]....
        /*027c*/ 	.word	0x00000be0
        /*0280*/ 	.word	0x000000ff
        /*0284*/ 	.word	0x000000a8
        /*0288*/ 	.short	0x0100
        /*028a*/ 	.byte	0x04
	.zero		1


	//   ....[25]....
        /*028c*/ 	.word	0x00000bf0
        /*0290*/ 	.word	0x000000ff
        /*0294*/ 	.word	0x000000c8
        /*0298*/ 	.short	0x0100
        /*029a*/ 	.byte	0x04
	.zero		1


	//   ....[26]....
        /*029c*/ 	.word	0x00000ce0
        /*02a0*/ 	.word	0x000000ff
        /*02a4*/ 	.word	0x000000d0
        /*02a8*/ 	.short	0x0100
        /*02aa*/ 	.byte	0x04
	.zero		1


	//   ....[27]....
        /*02ac*/ 	.word	0x00000cf0
        /*02b0*/ 	.word	0x000000ff
        /*02b4*/ 	.word	0x000000e0
        /*02b8*/ 	.short	0x0100
        /*02ba*/ 	.byte	0x04
	.zero		1


	//   ....[28]....
        /*02bc*/ 	.word	0x00000d00
        /*02c0*/ 	.word	0x000000ff
        /*02c4*/ 	.word	0x000000d8
        /*02c8*/ 	.short	0x0100
        /*02ca*/ 	.byte	0x04
	.zero		1


	//   ....[29]....
        /*02cc*/ 	.word	0x00000d10
        /*02d0*/ 	.word	0x000000ff
        /*02d4*/ 	.word	0x000000e8
        /*02d8*/ 	.short	0x0100
        /*02da*/ 	.byte	0x04
	.zero		1


	//   ....[30]....
        /*02dc*/ 	.word	0x00000e10
        /*02e0*/ 	.word	0x000000ff
        /*02e4*/ 	.word	0x000000f0
        /*02e8*/ 	.short	0x0100
        /*02ea*/ 	.byte	0x06
	.zero		1


	//   ....[31]....
        /*02ec*/ 	.word	0x00001a10
        /*02f0*/ 	.word	0x00000003
        /*02f4*/ 	.word	0x000000e0
        /*02f8*/ 	.short	0x010a
        /*02fa*/ 	.byte	0xff
	.zero		1


	//   ....[32]....
        /*02fc*/ 	.word	0x00001a40
        /*0300*/ 	.word	0x00000003
        /*0304*/ 	.word	0x000000d0
        /*0308*/ 	.short	0x0101
        /*030a*/ 	.byte	0xff
	.zero		1


	//   ....[33]....
        /*030c*/ 	.word	0x00001b00
        /*0310*/ 	.word	0x000000ff
        /*0314*/ 	.word	0x00000018
        /*0318*/ 	.short	0x010a
        /*031a*/ 	.byte	0x04
	.zero		1


	//   ....[34]....
        /*031c*/ 	.word	0x00001bd0
        /*0320*/ 	.word	0x000000ff
        /*0324*/ 	.word	0x00000018
        /*0328*/ 	.short	0x010a
        /*032a*/ 	.byte	0x21
	.zero		1


	//   ....[35]....
        /*032c*/ 	.word	0x00001d80
        /*0330*/ 	.word	0x000000ff
        /*0334*/ 	.word	0x00000018
        /*0338*/ 	.short	0x010a
        /*033a*/ 	.byte	0x05
	.zero		1


	//   ....[36]....
        /*033c*/ 	.word	0x00001f60
        /*0340*/ 	.word	0x000000ff
        /*0344*/ 	.word	0x00000068
        /*0348*/ 	.short	0x0101
        /*034a*/ 	.byte	0x0e
	.zero		1


	//   ....[37]....
        /*034c*/ 	.word	0x00001f80
        /*0350*/ 	.word	0x000000ff
        /*0354*/ 	.word	0x00000018
        /*0358*/ 	.short	0x010a
        /*035a*/ 	.byte	0x04
	.zero		1


	//   ....[38]....
        /*035c*/ 	.word	0x00002000
        /*0360*/ 	.word	0x000000ff
        /*0364*/ 	.word	0x00000018
        /*0368*/ 	.short	0x010a
        /*036a*/ 	.byte	0x07
	.zero		1


	//   ....[39]....
        /*036c*/ 	.word	0x00002140
        /*0370*/ 	.word	0x000000ff
        /*0374*/ 	.word	0x00000018
        /*0378*/ 	.short	0x010a
        /*037a*/ 	.byte	0x04
	.zero		1


	//   ....[40]....
        /*037c*/ 	.word	0x000023f0
        /*0380*/ 	.word	0x00000003
        /*0384*/ 	.word	0x00000070
        /*0388*/ 	.short	0x010a
        /*038a*/ 	.byte	0xff
	.zero		1


	//   ....[41]....
        /*038c*/ 	.word	0x00002540
        /*0390*/ 	.word	0x00000000
        /*0394*/ 	.word	0x00000000
        /*0398*/ 	.short	0x0101
        /*039a*/ 	.byte	0xff
	.zero		1


	//   ....[42]....
        /*039c*/ 	.word	0x00002b00
        /*03a0*/ 	.word	0x000000ff
        /*03a4*/ 	.word	0x00000000
        /*03a8*/ 	.short	0x010a
        /*03aa*/ 	.byte	0x04
	.zero		1


	//   ....[43]....
        /*03ac*/ 	.word	0x00002b90
        /*03b0*/ 	.word	0x000000ff
        /*03b4*/ 	.word	0x00000000
        /*03b8*/ 	.short	0x010a
        /*03ba*/ 	.byte	0x05
	.zero		1


	//   ....[44]....
        /*03bc*/ 	.word	0x00002c30
        /*03c0*/ 	.word	0x00000000
        /*03c4*/ 	.word	0x00000000
        /*03c8*/ 	.short	0x010a
        /*03ca*/ 	.byte	0xff
	.zero		1


	//   ....[45]....
        /*03cc*/ 	.word	0x00002d50
        /*03d0*/ 	.word	0x00000000
        /*03d4*/ 	.word	0x000000d0
        /*03d8*/ 	.short	0x010a
        /*03da*/ 	.byte	0xff
	.zero		1


	//   ....[46]....
        /*03dc*/ 	.word	0x00002dc0
        /*03e0*/ 	.word	0x00000004
        /*03e4*/ 	.word	0x00000000
        /*03e8*/ 	.short	0x0101
        /*03ea*/ 	.byte	0xff
	.zero		1


	//   ....[47]....
        /*03ec*/ 	.word	0x00002de0
        /*03f0*/ 	.word	0x000000ff
        /*03f4*/ 	.word	0x00000080
        /*03f8*/ 	.short	0x010a
        /*03fa*/ 	.byte	0x04
	.zero		1


	//   ....[48]....
        /*03fc*/ 	.word	0x00002f00
        /*0400*/ 	.word	0x00000000
        /*0404*/ 	.word	0x00000070
        /*0408*/ 	.short	0x010a
        /*040a*/ 	.byte	0xff
	.zero		1


	//   ....[49]....
        /*040c*/ 	.word	0x00003000
        /*0410*/ 	.word	0x00000000
        /*0414*/ 	.word	0x00000000
        /*0418*/ 	.short	0x0101
        /*041a*/ 	.byte	0xff
	.zero		1


	//   ....[50]....
        /*041c*/ 	.word	0x00003090
        /*0420*/ 	.word	0x000000ff
        /*0424*/ 	.word	0x00000080
        /*0428*/ 	.short	0x0106
        /*042a*/ 	.byte	0x04
	.zero		1


	//   ....[51]....
        /*042c*/ 	.word	0x000030b0
        /*0430*/ 	.word	0x000000ff
        /*0434*/ 	.word	0x00000080
        /*0438*/ 	.short	0x010a
        /*043a*/ 	.byte	0x04
	.zero		1


	//   ....[52]....
        /*043c*/ 	.word	0x00003140
        /*0440*/ 	.word	0x000000ff
        /*0444*/ 	.word	0x00000080
        /*0448*/ 	.short	0x0106
        /*044a*/ 	.byte	0x07
	.zero		1


	//   ....[53]....
        /*044c*/ 	.word	0x00003180
        /*0450*/ 	.word	0x00000000
        /*0454*/ 	.word	0x00000080
        /*0458*/ 	.short	0x010a
        /*045a*/ 	.byte	0xff
	.zero		1


	//   ....[54]....
        /*045c*/ 	.word	0x000033c0
        /*0460*/ 	.word	0x000000ff
        /*0464*/ 	.word	0x00000008
        /*0468*/ 	.short	0x010a
        /*046a*/ 	.byte	0x05
	.zero		1


	//   ....[55]....
        /*046c*/ 	.word	0x000033e0
        /*0470*/ 	.word	0x000000ff
        /*0474*/ 	.word	0x00000008
        /*0478*/ 	.short	0x010a
        /*047a*/ 	.byte	0x05
	.zero		1


	//   ....[56]....
        /*047c*/ 	.word	0x00003570
        /*0480*/ 	.word	0x000000ff
        /*0484*/ 	.word	0x00000008
        /*0488*/ 	.short	0x010a
        /*048a*/ 	.byte	0x05
	.zero		1


	//   ....[57]....
        /*048c*/ 	.word	0x00003590
        /*0490*/ 	.word	0x000000ff
        /*0494*/ 	.word	0x00000008
        /*0498*/ 	.short	0x010a
        /*049a*/ 	.byte	0x05
	.zero		1


	//   ....[58]....
        /*049c*/ 	.word	0x00003650
        /*04a0*/ 	.word	0x000000ff
        /*04a4*/ 	.word	0x00000000
        /*04a8*/ 	.short	0x0101
        /*04aa*/ 	.byte	0x04
	.zero		1


	//   ....[59]....
        /*04ac*/ 	.word	0x00003a10
        /*04b0*/ 	.word	0x00000000
        /*04b4*/ 	.word	0x00000070
        /*04b8*/ 	.short	0x010a
        /*04ba*/ 	.byte	0xff
	.zero		1


	//   ....[60]....
        /*04bc*/ 	.word	0x00003ad0
        /*04c0*/ 	.word	0x00000000
        /*04c4*/ 	.word	0x00000000
        /*04c8*/ 	.short	0x0101
        /*04ca*/ 	.byte	0xff
	.zero		1


	//   ....[61]....
        /*04cc*/ 	.word	0x00003b90
        /*04d0*/ 	.word	0x000000ff
        /*04d4*/ 	.word	0x00000000
        /*04d8*/ 	.short	0x010a
        /*04da*/ 	.byte	0x04
	.zero		1


	//   ....[62]....
        /*04dc*/ 	.word	0x00003ba0
        /*04e0*/ 	.word	0x000000ff
        /*04e4*/ 	.word	0x000000b0
        /*04e8*/ 	.short	0x010a
        /*04ea*/ 	.byte	0x2e
	.zero		1


	//   ....[63]....
        /*04ec*/ 	.word	0x00003c50
        /*04f0*/ 	.word	0x000000ff
        /*04f4*/ 	.word	0x00000000
        /*04f8*/ 	.short	0x010a
        /*04fa*/ 	.byte	0x07
	.zero		1


	//   ....[64]....
        /*04fc*/ 	.word	0x00003d80
        /*0500*/ 	.word	0x000000ff
        /*0504*/ 	.word	0x00000000
        /*0508*/ 	.short	0x010a
        /*050a*/ 	.byte	0x04
	.zero		1


	//   ....[65]....
        /*050c*/ 	.word	0x000041c0
        /*0510*/ 	.word	0x000000ff
        /*0514*/ 	.word	0x00000000
        /*0518*/ 	.short	0x010a
        /*051a*/ 	.byte	0x04
	.zero		1


	//   ....[66]....
        /*051c*/ 	.word	0x00004250
        /*0520*/ 	.word	0x000000ff
        /*0524*/ 	.word	0x00000000
        /*0528*/ 	.short	0x010a
        /*052a*/ 	.byte	0x05
	.zero		1


	//   ....[67]....
        /*052c*/ 	.word	0x000042e0
        /*0530*/ 	.word	0x000000ff
        /*0534*/ 	.word	0x00000000
        /*0538*/ 	.short	0x010a
        /*053a*/ 	.byte	0x05
	.zero		1


	//   ....[68]....
        /*053c*/ 	.word	0x00004380
        /*0540*/ 	.word	0x00000000
        /*0544*/ 	.word	0x00000000
        /*0548*/ 	.short	0x010a
        /*054a*/ 	.byte	0xff
	.zero		1


	//   ....[69]....
        /*054c*/ 	.word	0x000043c0
        /*0550*/ 	.word	0x00000000
        /*0554*/ 	.word	0x00000000
        /*0558*/ 	.short	0x010a
        /*055a*/ 	.byte	0xff
	.zero		1


	//   ....[70]....
        /*055c*/ 	.word	0x00004430
        /*0560*/ 	.word	0x000000ff
        /*0564*/ 	.word	0x00000000
        /*0568*/ 	.short	0x0101
        /*056a*/ 	.byte	0x04
	.zero		1


	//   ....[71]....
        /*056c*/ 	.word	0x00004470
        /*0570*/ 	.word	0x000000ff
        /*0574*/ 	.word	0x000000f0
        /*0578*/ 	.short	0x010a
        /*057a*/ 	.byte	0x29
	.zero		1


	//   ....[72]....
        /*057c*/ 	.word	0x000044c0
        /*0580*/ 	.word	0x000000ff
        /*0584*/ 	.word	0x00000000
        /*0588*/ 	.short	0x0101
        /*058a*/ 	.byte	0x04
	.zero		1


	//   ....[73]....
        /*058c*/ 	.word	0x00004920
        /*0590*/ 	.word	0x0000000c
        /*0594*/ 	.word	0x00000070
        /*0598*/ 	.short	0x010a
        /*059a*/ 	.byte	0xff
	.zero		1


	//   ....[74]....
        /*059c*/ 	.word	0x00004a90
        /*05a0*/ 	.word	0x00000000
        /*05a4*/ 	.word	0x00000000
        /*05a8*/ 	.short	0x0101
        /*05aa*/ 	.byte	0xff
	.zero		1


	//   ....[75]....
        /*05ac*/ 	.word	0x00004f10
        /*05b0*/ 	.word	0x000000ff
        /*05b4*/ 	.word	0x00000068
        /*05b8*/ 	.short	0x010a
        /*05ba*/ 	.byte	0x18
	.zero		1


	//   ....[76]....
        /*05bc*/ 	.word	0x000050d0
        /*05c0*/ 	.word	0x000000ff
        /*05c4*/ 	.word	0x00000048
        /*05c8*/ 	.short	0x010a
        /*05ca*/ 	.byte	0x04
	.zero		1


	//   ....[77]....
        /*05cc*/ 	.word	0x000052a0
        /*05d0*/ 	.word	0x000000ff
        /*05d4*/ 	.word	0x00000030
        /*05d8*/ 	.short	0x010b
        /*05da*/ 	.byte	0x04
	.zero		1


	//   ....[78]....
        /*05dc*/ 	.word	0x000052b0
        /*05e0*/ 	.word	0x000000ff
        /*05e4*/ 	.word	0x00000000
        /*05e8*/ 	.short	0x0101
        /*05ea*/ 	.byte	0x14
	.zero		1


	//   ....[79]....
        /*05ec*/ 	.word	0x000052c0
        /*05f0*/ 	.word	0x000000ff
        /*05f4*/ 	.word	0x00000048
        /*05f8*/ 	.short	0x010a
        /*05fa*/ 	.byte	0x05
	.zero		1


	//   ....[80]....
        /*05fc*/ 	.word	0x000054b0
        /*0600*/ 	.word	0x000000ff
        /*0604*/ 	.word	0x00000030
        /*0608*/ 	.short	0x010b
        /*060a*/ 	.byte	0x05
	.zero		1


	//   ....[81]....
        /*060c*/ 	.word	0x000054c0
        /*0610*/ 	.word	0x000000ff
        /*0614*/ 	.word	0x00000000
        /*0618*/ 	.short	0x0101
        /*061a*/ 	.byte	0x04
	.zero		1


	//   ....[82]....
        /*061c*/ 	.word	0x00005560
        /*0620*/ 	.word	0x000000ff
        /*0624*/ 	.word	0x00000000
        /*0628*/ 	.short	0x010a
        /*062a*/ 	.byte	0x04
	.zero		1


	//   ....[83]....
        /*062c*/ 	.word	0x000055f0
        /*0630*/ 	.word	0x000000ff
        /*0634*/ 	.word	0x00000000
        /*0638*/ 	.short	0x010a
        /*063a*/ 	.byte	0x05
	.zero		1


	//   ....[84]....
        /*063c*/ 	.word	0x00005690
        /*0640*/ 	.word	0x00000000
        /*0644*/ 	.word	0x00000000
        /*0648*/ 	.short	0x010a
        /*064a*/ 	.byte	0xff
	.zero		1


	//   ....[85]....
        /*064c*/ 	.word	0x000059d0
        /*0650*/ 	.word	0x00000000
        /*0654*/ 	.word	0x00000070
        /*0658*/ 	.short	0x010a
        /*065a*/ 	.byte	0xff
	.zero		1


	//   ....[86]....
        /*065c*/ 	.word	0x00005aa0
        /*0660*/ 	.word	0x00000000
        /*0664*/ 	.word	0x00000000
        /*0668*/ 	.short	0x0101
        /*066a*/ 	.byte	0xff
	.zero		1


	//   ....[87]....
        /*066c*/ 	.word	0x00006740
        /*0670*/ 	.word	0x00000000
        /*0674*/ 	.word	0x00000030
        /*0678*/ 	.short	0x010a
        /*067a*/ 	.byte	0xff
	.zero		1


	//   ....[88]....
        /*067c*/ 	.word	0x000067b0
        /*0680*/ 	.word	0x00000059
        /*0684*/ 	.word	0x00000090
        /*0688*/ 	.short	0x010a
        /*068a*/ 	.byte	0xff
	.zero		1


	//   ....[89]....
        /*068c*/ 	.word	0x000068a0
        /*0690*/ 	.word	0x00000000
        /*0694*/ 	.word	0x00000030
        /*0698*/ 	.short	0x010a
        /*069a*/ 	.byte	0xff
	.zero		1


	//   ....[90]....
        /*069c*/ 	.word	0x000069d0
        /*06a0*/ 	.word	0x00000059
        /*06a4*/ 	.word	0x00000090
        /*06a8*/ 	.short	0x010a
        /*06aa*/ 	.byte	0xff
	.zero		1


	//   ....[91]....
        /*06ac*/ 	.word	0x00007500
        /*06b0*/ 	.word	0x00000000
        /*06b4*/ 	.word	0x00000000
        /*06b8*/ 	.short	0x0101
        /*06ba*/ 	.byte	0xff
	.zero		1


	//   ....[92]....
        /*06bc*/ 	.word	0x00007510
        /*06c0*/ 	.word	0x00000002
        /*06c4*/ 	.word	0x00000030
        /*06c8*/ 	.short	0x010a
        /*06ca*/ 	.byte	0xff
	.zero		1


	//   ....[93]....
        /*06cc*/ 	.word	0x000075e0
        /*06d0*/ 	.word	0x00000002
        /*06d4*/ 	.word	0x00000030
        /*06d8*/ 	.short	0x010a
        /*06da*/ 	.byte	0xff
	.zero		1


	//   ....[94]....
        /*06dc*/ 	.word	0x00007a60
        /*06e0*/ 	.word	0x00000059
        /*06e4*/ 	.word	0x00000000
        /*06e8*/ 	.short	0x0101
        /*06ea*/ 	.byte	0xff
	.zero		1


	//   ....[95]....
        /*06ec*/ 	.word	0x00008280
        /*06f0*/ 	.word	0x00000002
        /*06f4*/ 	.word	0x00000000
        /*06f8*/ 	.short	0x0101
        /*06fa*/ 	.byte	0xff
	.zero		1


	//   ....[96]....
        /*06fc*/ 	.word	0x00008530
        /*0700*/ 	.word	0x000000ff
        /*0704*/ 	.word	0x00000000
        /*0708*/ 	.short	0x0101
        /*070a*/ 	.byte	0x04
	.zero		1


	//   ....[97]....
        /*070c*/ 	.word	0x00008550
        /*0710*/ 	.word	0x00000003
        /*0714*/ 	.word	0x000000e0
        /*0718*/ 	.short	0x010a
        /*071a*/ 	.byte	0xff
	.zero		1


	//   ....[98]....
        /*071c*/ 	.word	0x000085b0
        /*0720*/ 	.word	0x00000000
        /*0724*/ 	.word	0x00000018
        /*0728*/ 	.short	0x010a
        /*072a*/ 	.byte	0xff
	.zero		1


	//   ....[99]....
        /*072c*/ 	.word	0x00008610
        /*0730*/ 	.word	0x00000000
        /*0734*/ 	.word	0x00000018
        /*0738*/ 	.short	0x010a
        /*073a*/ 	.byte	0xff
	.zero		1


	//   ....[100]....
        /*073c*/ 	.word	0x00008660
        /*0740*/ 	.word	0x00000003
        /*0744*/ 	.word	0x00000070
        /*0748*/ 	.short	0x010a
        /*074a*/ 	.byte	0xff
	.zero		1


	//   ....[101]....
        /*074c*/ 	.word	0x000086c0
        /*0750*/ 	.word	0x00000000
        /*0754*/ 	.word	0x00000000
        /*0758*/ 	.short	0x010a
        /*075a*/ 	.byte	0xff
	.zero		1


	//   ....[102]....
        /*075c*/ 	.word	0x00008720
        /*0760*/ 	.word	0x00000000
        /*0764*/ 	.word	0x00000000
        /*0768*/ 	.short	0x010a
        /*076a*/ 	.byte	0xff
	.zero		1


	//   ....[103]....
        /*076c*/ 	.word	0x00008770
        /*0770*/ 	.word	0x00000000
        /*0774*/ 	.word	0x000000d0
        /*0778*/ 	.short	0x010a
        /*077a*/ 	.byte	0xff
	.zero		1


	//   ....[104]....
        /*077c*/ 	.word	0x000087d0
        /*0780*/ 	.word	0x00000000
        /*0784*/ 	.word	0x00000080
        /*0788*/ 	.short	0x010a
        /*078a*/ 	.byte	0xff
	.zero		1


	//   ....[105]....
        /*078c*/ 	.word	0x00008820
        /*0790*/ 	.word	0x00000000
        /*0794*/ 	.word	0x00000070
        /*0798*/ 	.short	0x010a
        /*079a*/ 	.byte	0xff
	.zero		1


	//   ....[106]....
        /*079c*/ 	.word	0x00008880
        /*07a0*/ 	.word	0x00000000
        /*07a4*/ 	.word	0x00000080
        /*07a8*/ 	.short	0x010a
        /*07aa*/ 	.byte	0xff
	.zero		1


	//   ....[107]....
        /*07ac*/ 	.word	0x000088e0
        /*07b0*/ 	.word	0x00000005
        /*07b4*/ 	.word	0x00000008
        /*07b8*/ 	.short	0x010a
        /*07ba*/ 	.byte	0xff
	.zero		1


	//   ....[108]....
        /*07bc*/ 	.word	0x000089d0
        /*07c0*/ 	.word	0x00000003
        /*07c4*/ 	.word	0x00000008
        /*07c8*/ 	.short	0x010a
        /*07ca*/ 	.byte	0xff
	.zero		1


	//   ....[109]....
        /*07cc*/ 	.word	0x00008a20
        /*07d0*/ 	.word	0x00000000
        /*07d4*/ 	.word	0x00000070
        /*07d8*/ 	.short	0x010a
        /*07da*/ 	.byte	0xff
	.zero		1


	//   ....[110]....
        /*07dc*/ 	.word	0x00008a80
        /*07e0*/ 	.word	0x00000000
        /*07e4*/ 	.word	0x000000b0
        /*07e8*/ 	.short	0x010a
        /*07ea*/ 	.byte	0xff
	.zero		1


	//   ....[111]....
        /*07ec*/ 	.word	0x00008ae0
        /*07f0*/ 	.word	0x00000000
        /*07f4*/ 	.word	0x00000000
        /*07f8*/ 	.short	0x010a
        /*07fa*/ 	.byte	0xff
	.zero		1


	//   ....[112]....
        /*07fc*/ 	.word	0x00008b40
        /*0800*/ 	.word	0x00000000
        /*0804*/ 	.word	0x00000000
        /*0808*/ 	.short	0x010a
        /*080a*/ 	.byte	0xff
	.zero		1


	//   ....[113]....
        /*080c*/ 	.word	0x00008ba0
        /*0810*/ 	.word	0x00000000
        /*0814*/ 	.word	0x00000000
        /*0818*/ 	.short	0x010a
        /*081a*/ 	.byte	0xff
	.zero		1


	//   ....[114]....
        /*081c*/ 	.word	0x00008c00
        /*0820*/ 	.word	0x00000000
        /*0824*/ 	.word	0x00000000
        /*0828*/ 	.short	0x010a
        /*082a*/ 	.byte	0xff
	.zero		1


	//   ....[115]....
        /*082c*/ 	.word	0x00008c60
        /*0830*/ 	.word	0x00000000
        /*0834*/ 	.word	0x000000f0
        /*0838*/ 	.short	0x010a
        /*083a*/ 	.byte	0xff
	.zero		1


	//   ....[116]....
        /*083c*/ 	.word	0x00008cb0
        /*0840*/ 	.word	0x0000000c
        /*0844*/ 	.word	0x00000070
        /*0848*/ 	.short	0x010a
        /*084a*/ 	.byte	0xff
	.zero		1


	//   ....[117]....
        /*084c*/ 	.word	0x00008d10
        /*0850*/ 	.word	0x00000000
        /*0854*/ 	.word	0x00000068
        /*0858*/ 	.short	0x010a
        /*085a*/ 	.byte	0xff
	.zero		1


	//   ....[118]....
        /*085c*/ 	.word	0x00008d70
        /*0860*/ 	.word	0x00000000
        /*0864*/ 	.word	0x00000048
        /*0868*/ 	.short	0x010a
        /*086a*/ 	.byte	0xff
	.zero		1


	//   ....[119]....
        /*086c*/ 	.word	0x00008dd0
        /*0870*/ 	.word	0x00000009
        /*0874*/ 	.word	0x00000048
        /*0878*/ 	.short	0x010a
        /*087a*/ 	.byte	0xff
	.zero		1


	//   ....[120]....
        /*087c*/ 	.word	0x00008e30
        /*0880*/ 	.word	0x00000000
        /*0884*/ 	.word	0x00000000
        /*0888*/ 	.short	0x010a
        /*088a*/ 	.byte	0xff
	.zero		1


	//   ....[121]....
        /*088c*/ 	.word	0x00008e90
        /*0890*/ 	.word	0x00000000
        /*0894*/ 	.word	0x00000000
        /*0898*/ 	.short	0x010a
        /*089a*/ 	.byte	0xff
	.zero		1


	//   ....[122]....
        /*089c*/ 	.word	0x00008ee0
        /*08a0*/ 	.word	0x00000000
        /*08a4*/ 	.word	0x00000070
        /*08a8*/ 	.short	0x010a
        /*08aa*/ 	.byte	0xff
	.zero		1


	//   ....[123]....
        /*08ac*/ 	.word	0x00008f30
        /*08b0*/ 	.word	0x00000000
        /*08b4*/ 	.word	0x00000030
        /*08b8*/ 	.short	0x010a
        /*08ba*/ 	.byte	0xff
	.zero		1


	//   ....[124]....
        /*08bc*/ 	.word	0x00008f80
        /*08c0*/ 	.word	0x00000059
        /*08c4*/ 	.word	0x00000090
        /*08c8*/ 	.short	0x010a
        /*08ca*/ 	.byte	0xff
	.zero		1


	//   ....[125]....
        /*08cc*/ 	.word	0x00008fd0
        /*08d0*/ 	.word	0x00000002
        /*08d4*/ 	.word	0x00000030
        /*08d8*/ 	.short	0x010a
        /*08da*/ 	.byte	0xff
	.zero		1


	//----- nvinfo : EIATTR_NUM_MBARRIERS
	.align		4
.L_47:
        /*08dc*/ 	.byte	0x03, 0x38
        /*08de*/ 	.short	0x001f


	//----- nvinfo : EIATTR_EXIT_INSTR_OFFSETS
	.align		4
        /*08e0*/ 	.byte	0x04, 0x1c
        /*08e2*/ 	.short	(.L_49 - .L_48)


	//   ....[0]....
.L_48:
        /*08e4*/ 	.word	0x00002c60


	//   ....[1]....
        /*08e8*/ 	.word	0x00003150


	//   ....[2]....
        /*08ec*/ 	.word	0x000031b0


	//   ....[3]....
        /*08f0*/ 	.word	0x000046f0


	//   ....[4]....
        /*08f4*/ 	.word	0x000056c0


	//   ....[5]....
        /*08f8*/ 	.word	0x00005700


	//   ....[6]....
        /*08fc*/ 	.word	0x00008420


	//   ....[7]....
        /*0900*/ 	.word	0x000084a0


	//   ....[8]....
        /*0904*/ 	.word	0x000084d0


	//   ....[9]....
        /*0908*/ 	.word	0x00008540


	//----- nvinfo : EIATTR_MAX_THREADS
	.align		4
.L_49:
        /*090c*/ 	.byte	0x04, 0x05
        /*090e*/ 	.short	(.L_51 - .L_50)
.L_50:
        /*0910*/ 	.word	0x00000100
        /*0914*/ 	.word	0x00000001
        /*0918*/ 	.word	0x00000001


	//----- nvinfo : EIATTR_CRS_STACK_SIZE
	.align		4
.L_51:
        /*091c*/ 	.byte	0x04, 0x1e
        /*091e*/ 	.short	(.L_53 - .L_52)
.L_52:
        /*0920*/ 	.word	0x00000000


	//----- nvinfo : EIATTR_CBANK_PARAM_SIZE
	.align		4
.L_53:
        /*0924*/ 	.byte	0x03, 0x19
        /*0926*/ 	.short	0x0800


	//----- nvinfo : EIATTR_PARAM_CBANK
	.align		4
        /*0928*/ 	.byte	0x04, 0x0a
        /*092a*/ 	.short	(.L_55 - .L_54)
	.align		4
.L_54:
        /*092c*/ 	.word	index@(.nv.constant0._ZN7cutlass13device_kernelINS_4gemm6kernel13GemmUniversalIN4cute5tupleIJiiiiEEENS1_10collective13CollectiveMmaINS1_35MainloopSm100TmaUmmaWarpSpecializedILi3ELi2ELi4ENS5_IJNS4_1CILi2EEESB_NSA_ILi1EEEEEEEENS5_IJNSA_ILi256EEENSA_ILi64EEENSA_ILi128EEEEEENS_10bfloat16_tENS5_IJlSC_lEEESJ_SK_NS4_8TiledMMAINS4_8MMA_AtomIJNS4_26SM100_MMA_F16BF16_2x1SM_SSISJ_SJ_fLi256ELi64ELNS4_4UMMA5MajorE0ELSP_0ELNSO_7ScaleInE0ELSQ_0EEEEEENS4_6LayoutINS5_IJSC_SC_SC_EEENS5_IJNSA_ILi0EEESV_SV_EEEEENS5_IJNS4_10UnderscoreESY_SY_EEEEENS4_28SM100_TMA_2SM_LOAD_MULTICASTENS4_14ComposedLayoutINS4_7SwizzleILi3ELi4ELi3EEENS4_18smem_ptr_flag_bitsILi16EEENST_INS5_IJNSA_ILi8EEESG_EEENS5_IJSG_SC_EEEEEEEvNS4_8identityENS4_18SM100_TMA_2SM_LOADES1B_vS1C_EENS_8epilogue10collective18CollectiveEpilogueINS1F_23Sm100TmaWarpSpecializedILi3ELi2ELi32ELb1ELb0EEEJNS5_IJSH_SG_SH_EEENS5_IJNST_ISH_SC_EENST_INSA_ILi32EEESC_EEEEESJ_SK_SJ_SK_NS1F_6fusion15FusionCallbacksIS1J_NS1P_17LinearCombinationISJ_fSJ_fLNS_15FloatRoundStyleE2EEES1K_S1O_JEEENS4_5SM1004TMEM4LOAD26SM100_TMEM_LOAD_32dp32b32xENS4_13SM90_TMA_LOADENS12_INS13_ILi2ELi4ELi3EEES16_NST_INS5_IJS17_S1M_EEENS5_IJS1M_SC_EEEEEEENS4_39AutoVectorizingCopyWithAssumedAlignmentILi128EEENS4_14SM90_TMA_STOREES24_S26_S26_EEEvvEEEEvNT_6ParamsE)
        /*0930*/ 	.short	0x0380
        /*0932*/ 	.short	0x0800


	//----- nvinfo : EIATTR_SW_WAR
	.align		4
.L_55:
        /*0934*/ 	.byte	0x04, 0x36
        /*0936*/ 	.short	(.L_57 - .L_56)
.L_56:
        /*0938*/ 	.word	0x00000008
.L_57:


//--------------------- .nv.callgraph             --------------------------
	.section	.nv.callgraph,"",@"SHT_CUDA_CALLGRAPH"
	.align	4
	.sectionentsize	8
	.align		4
        /*0000*/ 	.word	0x00000000
	.align		4
        /*0004*/ 	.word	0xffffffff
	.align		4
        /*0008*/ 	.word	index@(_ZN7cutlass13device_kernelINS_4gemm6kernel13GemmUniversalIN4cute5tupleIJiiiiEEENS1_10collective13CollectiveMmaINS1_35MainloopSm100TmaUmmaWarpSpecializedILi3ELi2ELi4ENS5_IJNS4_1CILi2EEESB_NSA_ILi1EEEEEEEENS5_IJNSA_ILi256EEENSA_ILi64EEENSA_ILi128EEEEEENS_10bfloat16_tENS5_IJlSC_lEEESJ_SK_NS4_8TiledMMAINS4_8MMA_AtomIJNS4_26SM100_MMA_F16BF16_2x1SM_SSISJ_SJ_fLi256ELi64ELNS4_4UMMA5MajorE0ELSP_0ELNSO_7ScaleInE0ELSQ_0EEEEEENS4_6LayoutINS5_IJSC_SC_SC_EEENS5_IJNSA_ILi0EEESV_SV_EEEEENS5_IJNS4_10UnderscoreESY_SY_EEEEENS4_28SM100_TMA_2SM_LOAD_MULTICASTENS4_14ComposedLayoutINS4_7SwizzleILi3ELi4ELi3EEENS4_18smem_ptr_flag_bitsILi16EEENST_INS5_IJNSA_ILi8EEESG_EEENS5_IJSG_SC_EEEEEEEvNS4_8identityENS4_18SM100_TMA_2SM_LOADES1B_vS1C_EENS_8epilogue10collective18CollectiveEpilogueINS1F_23Sm100TmaWarpSpecializedILi3ELi2ELi32ELb1ELb0EEEJNS5_IJSH_SG_SH_EEENS5_IJNST_ISH_SC_EENST_INSA_ILi32EEESC_EEEEESJ_SK_SJ_SK_NS1F_6fusion15FusionCallbacksIS1J_NS1P_17LinearCombinationISJ_fSJ_fLNS_15FloatRoundStyleE2EEES1K_S1O_JEEENS4_5SM1004TMEM4LOAD26SM100_TMEM_LOAD_32dp32b32xENS4_13SM90_TMA_LOADENS12_INS13_ILi2ELi4ELi3EEES16_NST_INS5_IJS17_S1M_EEENS5_IJS1M_SC_EEEEEEENS4_39AutoVectorizingCopyWithAssumedAlignmentILi128EEENS4_14SM90_TMA_STOREES24_S26_S26_EEEvvEEEEvNT_6ParamsE)
	.align		4
        /*000c*/ 	.word	index@(__assertfail)
	.align		4
        /*0010*/ 	.word	0x00000000
	.align		4
        /*0014*/ 	.word	0xfffffffe
	.align		4
        /*0018*/ 	.word	0x00000000
	.align		4
        /*001c*/ 	.word	0xfffffffd
	.align		4
        /*0020*/ 	.word	0x00000000
	.align		4
        /*0024*/ 	.word	0xfffffffc


//--------------------- .nv.constant4             --------------------------
	.section	.nv.constant4,"a",@progbits
	.align	8
	.align		8
.nv.constant4:
        /*0000*/ 	.dword	__assertfail
	.align		8
        /*0008*/ 	.dword	__unnamed_1
	.align		8
        /*0010*/ 	.dword	__unnamed_2
	.align		8
        /*0018*/ 	.dword	_ZN39_INTERNAL_d3061ac8_4_k_cu_87786be5_82244cuda3std3__45__cpo5beginE
	.align		8
        /*0020*/ 	.dword	_ZN39_INTERNAL_d3061ac8_4_k_cu_87786be5_82244cuda3std3__45__cpo3endE
	.align		8
        /*0028*/ 	.dword	_ZN39_INTERNAL_d3061ac8_4_k_cu_87786be5_82244cuda3std3__45__cpo6cbeginE
	.align		8
        /*0030*/ 	.dword	_ZN39_INTERNAL_d3061ac8_4_k_cu_87786be5_82244cuda3std3__45__cpo4cendE
	.align		8
        /*0038*/ 	.dword	_ZN39_INTERNAL_d3061ac8_4_k_cu_87786be5_82244cuda3std3__441_GLOBAL__N__d3061ac8_4_k_cu_87786be5_82246ignoreE
	.align		8
        /*0040*/ 	.dword	_ZN39_INTERNAL_d3061ac8_4_k_cu_87786be5_82244cuda3std3__419piecewise_constructE
	.align		8
        /*0048*/ 	.dword	_ZN39_INTERNAL_d3061ac8_4_k_cu_87786be5_82244cuda3std3__48in_placeE
	.align		8
        /*0050*/ 	.dword	_ZN39_INTERNAL_d3061ac8_4_k_cu_87786be5_82244cuda3std6ranges3__45__cpo4swapE
	.align		8
        /*0058*/ 	.dword	_ZN39_INTERNAL_d3061ac8_4_k_cu_87786be5_82244cuda3std6ranges3__45__cpo9iter_moveE
	.align		8
        /*0060*/ 	.dword	_ZN39_INTERNAL_d3061ac8_4_k_cu_87786be5_82244cute7productE
	.align		8
        /*0068*/ 	.dword	_ZN39_INTERNAL_d3061ac8_4_k_cu_87786be5_82244cute1_E
	.align		8
        /*0070*/ 	.dword	$str$25
	.align		8
        /*0078*/ 	.dword	$str$26
	.align		8
        /*0080*/ 	.dword	$str$27
	.align		8
        /*0088*/ 	.dword	$str$28


//--------------------- .text._ZN7cutlass13device_kernelINS_4gemm6kernel13GemmUniversalIN4cute5tupleIJiiiiEEENS1_10collective13CollectiveMmaINS1_35MainloopSm100TmaUmmaWarpSpecializedILi3ELi2ELi4ENS5_IJNS4_1CILi2EEESB_NSA_ILi1EEEEEEEENS5_IJNSA_ILi256EEENSA_ILi64EEENSA_ILi128EEEEEENS_10bfloat16_tENS5_IJlSC_lEEESJ_SK_NS4_8TiledMMAINS4_8MMA_AtomIJNS4_26SM100_MMA_F16BF16_2x1SM_SSISJ_SJ_fLi256ELi64ELNS4_4UMMA5MajorE0ELSP_0ELNSO_7ScaleInE0ELSQ_0EEEEEENS4_6LayoutINS5_IJSC_SC_SC_EEENS5_IJNSA_ILi0EEESV_SV_EEEEENS5_IJNS4_10UnderscoreESY_SY_EEEEENS4_28SM100_TMA_2SM_LOAD_MULTICASTENS4_14ComposedLayoutINS4_7SwizzleILi3ELi4ELi3EEENS4_18smem_ptr_flag_bitsILi16EEENST_INS5_IJNSA_ILi8EEESG_EEENS5_IJSG_SC_EEEEEEEvNS4_8identityENS4_18SM100_TMA_2SM_LOADES1B_vS1C_EENS_8epilogue10collective18CollectiveEpilogueINS1F_23Sm100TmaWarpSpecializedILi3ELi2ELi32ELb1ELb0EEEJNS5_IJSH_SG_SH_EEENS5_IJNST_ISH_SC_EENST_INSA_ILi32EEESC_EEEEESJ_SK_SJ_SK_NS1F_6fusion15FusionCallbacksIS1J_NS1P_17LinearCombinationISJ_fSJ_fLNS_15FloatRoundStyleE2EEES1K_S1O_JEEENS4_5SM1004TMEM4LOAD26SM100_TMEM_LOAD_32dp32b32xENS4_13SM90_TMA_LOADENS12_INS13_ILi2ELi4ELi3EEES16_NST_INS5_IJS17_S1M_EEENS5_IJS1M_SC_EEEEEEENS4_39AutoVectorizingCopyWithAssumedAlignmentILi128EEENS4_14SM90_TMA_STOREES24_S26_S26_EEEvvEEEEvNT_6ParamsE --------------------------
	.section	.text._ZN7cutlass13device_kernelINS_4gemm6kernel13GemmUniversalIN4cute5tupleIJiiiiEEENS1_10collective13CollectiveMmaINS1_35MainloopSm100TmaUmmaWarpSpecializedILi3ELi2ELi4ENS5_IJNS4_1CILi2EEESB_NSA_ILi1EEEEEEEENS5_IJNSA_ILi256EEENSA_ILi64EEENSA_ILi128EEEEEENS_10bfloat16_tENS5_IJlSC_lEEESJ_SK_NS4_8TiledMMAINS4_8MMA_AtomIJNS4_26SM100_MMA_F16BF16_2x1SM_SSISJ_SJ_fLi256ELi64ELNS4_4UMMA5MajorE0ELSP_0ELNSO_7ScaleInE0ELSQ_0EEEEEENS4_6LayoutINS5_IJSC_SC_SC_EEENS5_IJNSA_ILi0EEESV_SV_EEEEENS5_IJNS4_10UnderscoreESY_SY_EEEEENS4_28SM100_TMA_2SM_LOAD_MULTICASTENS4_14ComposedLayoutINS4_7SwizzleILi3ELi4ELi3EEENS4_18smem_ptr_flag_bitsILi16EEENST_INS5_IJNSA_ILi8EEESG_EEENS5_IJSG_SC_EEEEEEEvNS4_8identityENS4_18SM100_TMA_2SM_LOADES1B_vS1C_EENS_8epilogue10collective18CollectiveEpilogueINS1F_23Sm100TmaWarpSpecializedILi3ELi2ELi32ELb1ELb0EEEJNS5_IJSH_SG_SH_EEENS5_IJNST_ISH_SC_EENST_INSA_ILi32EEESC_EEEEESJ_SK_SJ_SK_NS1F_6fusion15FusionCallbacksIS1J_NS1P_17LinearCombinationISJ_fSJ_fLNS_15FloatRoundStyleE2EEES1K_S1O_JEEENS4_5SM1004TMEM4LOAD26SM100_TMEM_LOAD_32dp32b32xENS4_13SM90_TMA_LOADENS12_INS13_ILi2ELi4ELi3EEES16_NST_INS5_IJS17_S1M_EEENS5_IJS1M_SC_EEEEEEENS4_39AutoVectorizingCopyWithAssumedAlignmentILi128EEENS4_14SM90_TMA_STOREES24_S26_S26_EEEvvEEEEvNT_6ParamsE,"ax",@progbits
	.align	128
.text._ZN7cutlass13device_kernelINS_4gemm6kernel13GemmUniversalIN4cute5tupleIJiiiiEEENS1_10collective13CollectiveMmaINS1_35MainloopSm100TmaUmmaWarpSpecializedILi3ELi2ELi4ENS5_IJNS4_1CILi2EEESB_NSA_ILi1EEEEEEEENS5_IJNSA_ILi256EEENSA_ILi64EEENSA_ILi128EEEEEENS_10bfloat16_tENS5_IJlSC_lEEESJ_SK_NS4_8TiledMMAINS4_8MMA_AtomIJNS4_26SM100_MMA_F16BF16_2x1SM_SSISJ_SJ_fLi256ELi64ELNS4_4UMMA5MajorE0ELSP_0ELNSO_7ScaleInE0ELSQ_0EEEEEENS4_6LayoutINS5_IJSC_SC_SC_EEENS5_IJNSA_ILi0EEESV_SV_EEEEENS5_IJNS4_10UnderscoreESY_SY_EEEEENS4_28SM100_TMA_2SM_LOAD_MULTICASTENS4_14ComposedLayoutINS4_7SwizzleILi3ELi4ELi3EEENS4_18smem_ptr_flag_bitsILi16EEENST_INS5_IJNSA_ILi8EEESG_EEENS5_IJSG_SC_EEEEEEEvNS4_8identityENS4_18SM100_TMA_2SM_LOADES1B_vS1C_EENS_8epilogue10collective18CollectiveEpilogueINS1F_23Sm100TmaWarpSpecializedILi3ELi2ELi32ELb1ELb0EEEJNS5_IJSH_SG_SH_EEENS5_IJNST_ISH_SC_EENST_INSA_ILi32EEESC_EEEEESJ_SK_SJ_SK_NS1F_6fusion15FusionCallbacksIS1J_NS1P_17LinearCombinationISJ_fSJ_fLNS_15FloatRoundStyleE2EEES1K_S1O_JEEENS4_5SM1004TMEM4LOAD26SM100_TMEM_LOAD_32dp32b32xENS4_13SM90_TMA_LOADENS12_INS13_ILi2ELi4ELi3EEES16_NST_INS5_IJS17_S1M_EEENS5_IJS1M_SC_EEEEEEENS4_39AutoVectorizingCopyWithAssumedAlignmentILi128EEENS4_14SM90_TMA_STOREES24_S26_S26_EEEvvEEEEvNT_6ParamsE:
        .type           _ZN7cutlass13device_kernelINS_4gemm6kernel13GemmUniversalIN4cute5tupleIJiiiiEEENS1_10collective13CollectiveMmaINS1_35MainloopSm100TmaUmmaWarpSpecializedILi3ELi2ELi4ENS5_IJNS4_1CILi2EEESB_NSA_ILi1EEEEEEEENS5_IJNSA_ILi256EEENSA_ILi64EEENSA_ILi128EEEEEENS_10bfloat16_tENS5_IJlSC_lEEESJ_SK_NS4_8TiledMMAINS4_8MMA_AtomIJNS4_26SM100_MMA_F16BF16_2x1SM_SSISJ_SJ_fLi256ELi64ELNS4_4UMMA5MajorE0ELSP_0ELNSO_7ScaleInE0ELSQ_0EEEEEENS4_6LayoutINS5_IJSC_SC_SC_EEENS5_IJNSA_ILi0EEESV_SV_EEEEENS5_IJNS4_10UnderscoreESY_SY_EEEEENS4_28SM100_TMA_2SM_LOAD_MULTICASTENS4_14ComposedLayoutINS4_7SwizzleILi3ELi4ELi3EEENS4_18smem_ptr_flag_bitsILi16EEENST_INS5_IJNSA_ILi8EEESG_EEENS5_IJSG_SC_EEEEEEEvNS4_8identityENS4_18SM100_TMA_2SM_LOADES1B_vS1C_EENS_8epilogue10collective18CollectiveEpilogueINS1F_23Sm100TmaWarpSpecializedILi3ELi2ELi32ELb1ELb0EEEJNS5_IJSH_SG_SH_EEENS5_IJNST_ISH_SC_EENST_INSA_ILi32EEESC_EEEEESJ_SK_SJ_SK_NS1F_6fusion15FusionCallbacksIS1J_NS1P_17LinearCombinationISJ_fSJ_fLNS_15FloatRoundStyleE2EEES1K_S1O_JEEENS4_5SM1004TMEM4LOAD26SM100_TMEM_LOAD_32dp32b32xENS4_13SM90_TMA_LOADENS12_INS13_ILi2ELi4ELi3EEES16_NST_INS5_IJS17_S1M_EEENS5_IJS1M_SC_EEEEEEENS4_39AutoVectorizingCopyWithAssumedAlignmentILi128EEENS4_14SM90_TMA_STOREES24_S26_S26_EEEvvEEEEvNT_6ParamsE,@function
        .size           _ZN7cutlass13device_kernelINS_4gemm6kernel13GemmUniversalIN4cute5tupleIJiiiiEEENS1_10collective13CollectiveMmaINS1_35MainloopSm100TmaUmmaWarpSpecializedILi3ELi2ELi4ENS5_IJNS4_1CILi2EEESB_NSA_ILi1EEEEEEEENS5_IJNSA_ILi256EEENSA_ILi64EEENSA_ILi128EEEEEENS_10bfloat16_tENS5_IJlSC_lEEESJ_SK_NS4_8TiledMMAINS4_8MMA_AtomIJNS4_26SM100_MMA_F16BF16_2x1SM_SSISJ_SJ_fLi256ELi64ELNS4_4UMMA5MajorE0ELSP_0ELNSO_7ScaleInE0ELSQ_0EEEEEENS4_6LayoutINS5_IJSC_SC_SC_EEENS5_IJNSA_ILi0EEESV_SV_EEEEENS5_IJNS4_10UnderscoreESY_SY_EEEEENS4_28SM100_TMA_2SM_LOAD_MULTICASTENS4_14ComposedLayoutINS4_7SwizzleILi3ELi4ELi3EEENS4_18smem_ptr_flag_bitsILi16EEENST_INS5_IJNSA_ILi8EEESG_EEENS5_IJSG_SC_EEEEEEEvNS4_8identityENS4_18SM100_TMA_2SM_LOADES1B_vS1C_EENS_8epilogue10collective18CollectiveEpilogueINS1F_23Sm100TmaWarpSpecializedILi3ELi2ELi32ELb1ELb0EEEJNS5_IJSH_SG_SH_EEENS5_IJNST_ISH_SC_EENST_INSA_ILi32EEESC_EEEEESJ_SK_SJ_SK_NS1F_6fusion15FusionCallbacksIS1J_NS1P_17LinearCombinationISJ_fSJ_fLNS_15FloatRoundStyleE2EEES1K_S1O_JEEENS4_5SM1004TMEM4LOAD26SM100_TMEM_LOAD_32dp32b32xENS4_13SM90_TMA_LOADENS12_INS13_ILi2ELi4ELi3EEES16_NST_INS5_IJS17_S1M_EEENS5_IJS1M_SC_EEEEEEENS4_39AutoVectorizingCopyWithAssumedAlignmentILi128EEENS4_14SM90_TMA_STOREES24_S26_S26_EEEvvEEEEvNT_6ParamsE,(.L_x_174 - _ZN7cutlass13device_kernelINS_4gemm6kernel13GemmUniversalIN4cute5tupleIJiiiiEEENS1_10collective13CollectiveMmaINS1_35MainloopSm100TmaUmmaWarpSpecializedILi3ELi2ELi4ENS5_IJNS4_1CILi2EEESB_NSA_ILi1EEEEEEEENS5_IJNSA_ILi256EEENSA_ILi64EEENSA_ILi128EEEEEENS_10bfloat16_tENS5_IJlSC_lEEESJ_SK_NS4_8TiledMMAINS4_8MMA_AtomIJNS4_26SM100_MMA_F16BF16_2x1SM_SSISJ_SJ_fLi256ELi64ELNS4_4UMMA5MajorE0ELSP_0ELNSO_7ScaleInE0ELSQ_0EEEEEENS4_6LayoutINS5_IJSC_SC_SC_EEENS5_IJNSA_ILi0EEESV_SV_EEEEENS5_IJNS4_10UnderscoreESY_SY_EEEEENS4_28SM100_TMA_2SM_LOAD_MULTICASTENS4_14ComposedLayoutINS4_7SwizzleILi3ELi4ELi3EEENS4_18smem_ptr_flag_bitsILi16EEENST_INS5_IJNSA_ILi8EEESG_EEENS5_IJSG_SC_EEEEEEEvNS4_8identityENS4_18SM100_TMA_2SM_LOADES1B_vS1C_EENS_8epilogue10collective18CollectiveEpilogueINS1F_23Sm100TmaWarpSpecializedILi3ELi2ELi32ELb1ELb0EEEJNS5_IJSH_SG_SH_EEENS5_IJNST_ISH_SC_EENST_INSA_ILi32EEESC_EEEEESJ_SK_SJ_SK_NS1F_6fusion15FusionCallbacksIS1J_NS1P_17LinearCombinationISJ_fSJ_fLNS_15FloatRoundStyleE2EEES1K_S1O_JEEENS4_5SM1004TMEM4LOAD26SM100_TMEM_LOAD_32dp32b32xENS4_13SM90_TMA_LOADENS12_INS13_ILi2ELi4ELi3EEES16_NST_INS5_IJS17_S1M_EEENS5_IJS1M_SC_EEEEEEENS4_39AutoVectorizingCopyWithAssumedAlignmentILi128EEENS4_14SM90_TMA_STOREES24_S26_S26_EEEvvEEEEvNT_6ParamsE)
        .other          _ZN7cutlass13device_kernelINS_4gemm6kernel13GemmUniversalIN4cute5tupleIJiiiiEEENS1_10collective13CollectiveMmaINS1_35MainloopSm100TmaUmmaWarpSpecializedILi3ELi2ELi4ENS5_IJNS4_1CILi2EEESB_NSA_ILi1EEEEEEEENS5_IJNSA_ILi256EEENSA_ILi64EEENSA_ILi128EEEEEENS_10bfloat16_tENS5_IJlSC_lEEESJ_SK_NS4_8TiledMMAINS4_8MMA_AtomIJNS4_26SM100_MMA_F16BF16_2x1SM_SSISJ_SJ_fLi256ELi64ELNS4_4UMMA5MajorE0ELSP_0ELNSO_7ScaleInE0ELSQ_0EEEEEENS4_6LayoutINS5_IJSC_SC_SC_EEENS5_IJNSA_ILi0EEESV_SV_EEEEENS5_IJNS4_10UnderscoreESY_SY_EEEEENS4_28SM100_TMA_2SM_LOAD_MULTICASTENS4_14ComposedLayoutINS4_7SwizzleILi3ELi4ELi3EEENS4_18smem_ptr_flag_bitsILi16EEENST_INS5_IJNSA_ILi8EEESG_EEENS5_IJSG_SC_EEEEEEEvNS4_8identityENS4_18SM100_TMA_2SM_LOADES1B_vS1C_EENS_8epilogue10collective18CollectiveEpilogueINS1F_23Sm100TmaWarpSpecializedILi3ELi2ELi32ELb1ELb0EEEJNS5_IJSH_SG_SH_EEENS5_IJNST_ISH_SC_EENST_INSA_ILi32EEESC_EEEEESJ_SK_SJ_SK_NS1F_6fusion15FusionCallbacksIS1J_NS1P_17LinearCombinationISJ_fSJ_fLNS_15FloatRoundStyleE2EEES1K_S1O_JEEENS4_5SM1004TMEM4LOAD26SM100_TMEM_LOAD_32dp32b32xENS4_13SM90_TMA_LOADENS12_INS13_ILi2ELi4ELi3EEES16_NST_INS5_IJS17_S1M_EEENS5_IJS1M_SC_EEEEEEENS4_39AutoVectorizingCopyWithAssumedAlignmentILi128EEENS4_14SM90_TMA_STOREES24_S26_S26_EEEvvEEEEvNT_6ParamsE,@"STO_CUDA_ENTRY STV_DEFAULT"
_ZN7cutlass13device_kernelINS_4gemm6kernel13GemmUniversalIN4cute5tupleIJiiiiEEENS1_10collective13CollectiveMmaINS1_35MainloopSm100TmaUmmaWarpSpecializedILi3ELi2ELi4ENS5_IJNS4_1CILi2EEESB_NSA_ILi1EEEEEEEENS5_IJNSA_ILi256EEENSA_ILi64EEENSA_ILi128EEEEEENS_10bfloat16_tENS5_IJlSC_lEEESJ_SK_NS4_8TiledMMAINS4_8MMA_AtomIJNS4_26SM100_MMA_F16BF16_2x1SM_SSISJ_SJ_fLi256ELi64ELNS4_4UMMA5MajorE0ELSP_0ELNSO_7ScaleInE0ELSQ_0EEEEEENS4_6LayoutINS5_IJSC_SC_SC_EEENS5_IJNSA_ILi0EEESV_SV_EEEEENS5_IJNS4_10UnderscoreESY_SY_EEEEENS4_28SM100_TMA_2SM_LOAD_MULTICASTENS4_14ComposedLayoutINS4_7SwizzleILi3ELi4ELi3EEENS4_18smem_ptr_flag_bitsILi16EEENST_INS5_IJNSA_ILi8EEESG_EEENS5_IJSG_SC_EEEEEEEvNS4_8identityENS4_18SM100_TMA_2SM_LOADES1B_vS1C_EENS_8epilogue10collective18CollectiveEpilogueINS1F_23Sm100TmaWarpSpecializedILi3ELi2ELi32ELb1ELb0EEEJNS5_IJSH_SG_SH_EEENS5_IJNST_ISH_SC_EENST_INSA_ILi32EEESC_EEEEESJ_SK_SJ_SK_NS1F_6fusion15FusionCallbacksIS1J_NS1P_17LinearCombinationISJ_fSJ_fLNS_15FloatRoundStyleE2EEES1K_S1O_JEEENS4_5SM1004TMEM4LOAD26SM100_TMEM_LOAD_32dp32b32xENS4_13SM90_TMA_LOADENS12_INS13_ILi2ELi4ELi3EEES16_NST_INS5_IJS17_S1M_EEENS5_IJS1M_SC_EEEEEEENS4_39AutoVectorizingCopyWithAssumedAlignmentILi128EEENS4_14SM90_TMA_STOREES24_S26_S26_EEEvvEEEEvNT_6ParamsE:
[----:B------:R-:W1:Y:S01]  /*0000*/  LDC R1, c[0x0][0x37c] ;  /* 0x0000df00ff017b82 */ /* 0x000e620000000800 */
[----:B------:R-:W2:Y:S01]  /*0010*/  S2R R92, SR_TID.X ;  /* 0x00000000005c7919 */ /* 0x000ea20000002100 */
[----:B------:R-:W3:Y:S06]  /*0020*/  LDCU.64 UR8, c[0x0][0x890] ;  /* 0x00011200ff0877ac */ /* 0x000eec0008000a00 */
[----:B------:R-:W4:Y:S01]  /*0030*/  S2UR UR55, SR_CgaCtaId ;  /* 0x00000000003779c3 */ /* 0x000f220000008800 */
[----:B------:R-:W-:Y:S02]  /*0040*/  PRMT R84, RZ, 0x7610, R84 ;  /* 0x00007610ff547816 */ /* 0x000fe40000000054 */
[----:B------:R-:W-:Y:S01]  /*0050*/  ELECT P1, URZ, PT ;  /* 0x0000000000ff782f */ /* 0x000fe20003820000 */
[----:B---3--:R-:W-:-:S04]  /*0060*/  UISETP.NE.U32.AND UP0, UPT, UR8, URZ, UPT ;  /* 0x000000ff0800728c */ /* 0x008fc8000bf05070 */
[----:B------:R-:W-:Y:S02]  /*0070*/  UISETP.NE.AND.EX UP0, UPT, UR9, URZ, UPT, UP0 ;  /* 0x000000ff0900728c */ /* 0x000fe4000bf05300 */
[----:B----4-:R-:W-:Y:S02]  /*0080*/  ULOP3.LUT UR68, UR55, 0x1, URZ, 0xc0, !UPT ;  /* 0x0000000137447892 */ /* 0x010fe4000f8ec0ff */
[----:B------:R-:W-:Y:S01]  /*0090*/  ULOP3.LUT UR69, UR55, 0x1, URZ, 0x3c, !UPT ;  /* 0x0000000137457892 */ /* 0x000fe2000f8e3cff */
[----:B--2---:R-:W-:-:S05]  /*00a0*/  SHF.R.U32.HI R85, RZ, 0x5, R92 ;  /* 0x00000005ff557819 */ /* 0x004fca000001165c */
[----:B------:R-:W2:Y:S02]  /*00b0*/  SHFL.IDX PT, R0, R85, RZ, 0x1f ;  /* 0x00001fff55007589 */ /* 0x000ea400000e0000 */
[----:B--2---:R-:W-:Y:S01]  /*00c0*/  R2UR UR18, R0 ;  /* 0x00000000001272ca */ /* 0x004fe200000e0000 */
[----:B-1----:R-:W-:-:S14]  /*00d0*/  BRA.U UP0, `(.L_x_0) ;  /* 0x0000000100307547 */ /* 0x002fdc000b800000 */
[----:B------:R-:W1:Y:S02]  /*00e0*/  LDCU.64 UR4, c[0x0][0x888] ;  /* 0x00011100ff0477ac */ /* 0x000e640008000a00 */
[----:B-1----:R-:W-:-:S04]  /*00f0*/  UISETP.NE.U32.AND UP0, UPT, UR4, URZ, UPT ;  /* 0x000000ff0400728c */ /* 0x002fc8000bf05070 */
[----:B------:R-:W-:-:S09]  /*0100*/  UISETP.NE.AND.EX UP0, UPT, UR5, URZ, UPT, UP0 ;  /* 0x000000ff0500728c */ /* 0x000fd2000bf05300 */
[----:B------:R-:W-:Y:S05]  /*0110*/  BRA.U !UP0, `(.L_x_1) ;  /* 0x0000000108147547 */ /* 0x000fea000b800000 */
[----:B------:R-:W1:Y:S01]  /*0120*/  LDC.64 R2, c[0x0][0x888] ;  /* 0x00022200ff027b82 */ /* 0x000e620000000a00 */
[----:B------:R-:W1:Y:S02]  /*0130*/  LDCU.64 UR4, c[0x0][0x358] ;  /* 0x00006b00ff0477ac */ /* 0x000e640008000a00 */
[----:B-1----:R1:W5:Y:S01]  /*0140*/  LDG.E R41, desc[UR4][R2.64] ;  /* 0x0000000402297981 */ /* 0x002362000c1e1900 */
[----:B------:R-:W-:Y:S01]  /*0150*/  HFMA2 R84, -RZ, RZ, 0, 5.9604644775390625e-08 ;  /* 0x00000001ff547431 */ /* 0x000fe200000001ff */
[----:B------:R-:W-:Y:S05]  /*0160*/  BRA `(.L_x_0) ;  /* 0x00000000000c7947 */ /* 0x000fea0003800000 */
.L_x_1:
[----:B------:R-:W1:Y:S01]  /*0170*/  LDCU UR4, c[0x0][0x880] ;  /* 0x00011000ff0477ac */ /* 0x000e620008000800 */
[----:B------:R-:W-:Y:S01]  /*0180*/  HFMA2 R84, -RZ, RZ, 0, 5.9604644775390625e-08 ;  /* 0x00000001ff547431 */ /* 0x000fe200000001ff */
[----:B-1----:R-:W-:-:S07]  /*0190*/  MOV R41, UR4 ;  /* 0x0000000400297c02 */ /* 0x002fce0008000f00 */
.L_x_0:
[----:B------:R-:W2:Y:S02]  /*01a0*/  LDCU.64 UR4, c[0x0][0x8b0] ;  /* 0x00011600ff0477ac */ /* 0x000ea40008000a00 */
[----:B--2---:R-:W-:-:S04]  /*01b0*/  UISETP.NE.U32.AND UP0, UPT, UR4, URZ, UPT ;  /* 0x000000ff0400728c */ /* 0x004fc8000bf05070 */
[----:B------:R-:W-:-:S09]  /*01c0*/  UISETP.NE.AND.EX UP0, UPT, UR5, URZ, UPT, UP0 ;  /* 0x000000ff0500728c */ /* 0x000fd2000bf05300 */
[----:B------:R-:W-:Y:S05]  /*01d0*/  BRA.U UP0, `(.L_x_2) ;  /* 0x0000000100287547 */ /* 0x000fea000b800000 */
[----:B------:R-:W2:Y:S02]  /*01e0*/  LDCU.64 UR4, c[0x0][0x8a8] ;  /* 0x00011500ff0477ac */ /* 0x000ea40008000a00 */
[----:B--2---:R-:W-:-:S04]  /*01f0*/  UISETP.NE.U32.AND UP0, UPT, UR4, URZ, UPT ;  /* 0x000000ff0400728c */ /* 0x004fc8000bf05070 */
[----:B------:R-:W-:-:S09]  /*0200*/  UISETP.NE.AND.EX UP0, UPT, UR5, URZ, UPT, UP0 ;  /* 0x000000ff0500728c */ /* 0x000fd2000bf05300 */
[----:B------:R-:W-:Y:S05]  /*0210*/  BRA.U !UP0, `(.L_x_3) ;  /* 0x0000000108107547 */ /* 0x000fea000b800000 */
[----:B------:R-:W2:Y:S01]  /*0220*/  LDC.64 R38, c[0x0][0x8a8] ;  /* 0x00022a00ff267b82 */ /* 0x000ea20000000a00 */
[----:B------:R-:W2:Y:S02]  /*0230*/  LDCU.64 UR4, c[0x0][0x358] ;  /* 0x00006b00ff0477ac */ /* 0x000ea40008000a00 */
[----:B--2---:R2:W5:Y:S01]  /*0240*/  LDG.E R38, desc[UR4][R38.64] ;  /* 0x0000000426267981 */ /* 0x004562000c1e1900 */
[----:B------:R-:W-:Y:S05]  /*0250*/  BRA `(.L_x_2) ;  /* 0x0000000000087947 */ /* 0x000fea0003800000 */
.L_x_3:
[----:B------:R-:W2:Y:S02]  /*0260*/  LDCU UR4, c[0x0][0x8a0] ;  /* 0x00011400ff0477ac */ /* 0x000ea40008000800 */
[----:B--2---:R-:W-:Y:S02]  /*0270*/  MOV R38, UR4 ;  /* 0x0000000400267c02 */ /* 0x004fe40008000f00 */
.L_x_2:
[----:B------:R-:W-:Y:S01]  /*0280*/  IMAD.U32 R0, RZ, RZ, UR18 ;  /* 0x00000012ff007e24 */ /* 0x000fe2000f8e00ff */
[----:B------:R-:W-:Y:S04]  /*0290*/  BSSY.RECONVERGENT B0, `(.L_x_4) ;  /* 0x000000c000007945 */ /* 0x000fe80003800200 */
[C---:B------:R-:W-:Y:S02]  /*02a0*/  ISETP.NE.OR P2, PT, R0.reuse, 0x1, !P1 ;  /* 0x000000010000780c */ /* 0x040fe40004f45670 */
[----:B------:R-:W-:-:S11]  /*02b0*/  ISETP.NE.OR P0, PT, R0, 0x3, !P1 ;  /* 0x000000030000780c */ /* 0x000fd60004f05670 */
[----:B------:R-:W-:Y:S05]  /*02c0*/  @P2 BRA `(.L_x_5) ;  /* 0x0000000000202947 */ /* 0x000fea0003800000 */
[----:B------:R-:W3:Y:S02]  /*02d0*/  LDCU.64 UR4, c[0x0][0x348] ;  /* 0x00006900ff0477ac */ /* 0x000ee40008000a00 */
[----:B---3--:R-:W-:Y:S02]  /*02e0*/  UIADD3 UR6, UP1, UPT, UR4, 0x80, URZ ;  /* 0x0000008004067890 */ /* 0x008fe4000ff3e0ff */
[----:B------:R-:W-:Y:S02]  /*02f0*/  UIADD3 UR4, UP0, UPT, UR4, 0x180, URZ ;  /* 0x0000018004047890 */ /* 0x000fe4000ff1e0ff */
[----:B------:R-:W-:Y:S02]  /*0300*/  UIADD3.X UR7, UPT, UPT, URZ, UR5, URZ, UP1, !UPT ;  /* 0x00000005ff077290 */ /* 0x000fe40008ffe4ff */
[----:B------:R-:W-:-:S07]  /*0310*/  UIADD3.X UR5, UPT, UPT, URZ, UR5, URZ, UP0, !UPT ;  /* 0x00000005ff057290 */ /* 0x000fce00087fe4ff */
[----:B------:R3:W-:Y:S02]  /*0320*/  UTMACCTL.PF [UR6] ;  /* 0x00000000060079b9 */ /* 0x0007e40008040000 */
[----:B------:R3:W-:Y:S02]  /*0330*/  UTMACCTL.PF [UR4] ;  /* 0x00000000040079b9 */ /* 0x0007e40008040000 */
[----:B---3--:R-:W-:Y:S01]  /*0340*/  NOP ;  /* 0x0000000000007918 */ /* 0x008fe20000000000 */
.L_x_5:
[----:B------:R-:W-:Y:S05]  /*0350*/  BSYNC.RECONVERGENT B0 ;  /* 0x0000000000007941 */ /* 0x000fea0003800200 */
.L_x_4:
[----:B------:R-:W-:Y:S04]  /*0360*/  BSSY.RECONVERGENT B0, `(.L_x_6) ;  /* 0x000000a000007945 */ /* 0x000fe80003800200 */
        /* <DEDUP_REMOVED lines=9> */
.L_x_7:
[----:B------:R-:W-:Y:S05]  /*0400*/  BSYNC.RECONVERGENT B0 ;  /* 0x0000000000007941 */ /* 0x000fea0003800200 */
.L_x_6:
[----:B------:R-:W3:Y:S01]  /*0410*/  LDCU.64 UR4, c[0x0][0x888] ;  /* 0x00011100ff0477ac */ /* 0x000ee20008000a00 */
[----:B------:R-:W-:Y:S02]  /*0420*/  UISETP.EQ.U32.AND UP1, UPT, UR8, URZ, UPT ;  /* 0x000000ff0800728c */ /* 0x000fe4000bf22070 */
[----:B------:R-:W-:Y:S02]  /*0430*/  UPLOP3.LUT UP3, UPT, UPT, UPT, UPT, 0x80, 0x8 ;  /* 0x000000000008789c */ /* 0x000fe40003f6f070 */
[----:B---3--:R-:W-:-:S04]  /*0440*/  UISETP.NE.U32.AND UP0, UPT, UR4, URZ, UPT ;  /* 0x000000ff0400728c */ /* 0x008fc8000bf05070 */
[----:B------:R-:W-:-:S04]  /*0450*/  UISETP.NE.AND.EX UP0, UPT, UR5, URZ, UPT, UP0 ;  /* 0x000000ff0500728c */ /* 0x000fc8000bf05300 */
[----:B------:R-:W-:-:S04]  /*0460*/  UISETP.EQ.OR.EX UP2, UPT, UR9, URZ, !UP0, UP1 ;  /* 0x000000ff0900728c */ /* 0x000fc8000c742710 */
[----:B------:R-:W-:-:S06]  /*0470*/  UP2UR UR4, UPR, URZ, 0x4 ;  /* 0x00000004ff047883 */ /* 0x000fcc0008000000 */
[----:B------:R-:W-:Y:S01]  /*0480*/  MOV R88, UR4 ;  /* 0x0000000400587c02 */ /* 0x000fe20008000f00 */
[----:B------:R-:W-:Y:S06]  /*0490*/  BRA.U !UP2, `(.L_x_8) ;  /* 0x000000010a207547 */ /* 0x000fec000b800000 */
[----:B------:R-:W-:Y:S01]  /*04a0*/  UISETP.NE.U32.AND UP1, UPT, UR8, URZ, UPT ;  /* 0x000000ff0800728c */ /* 0x000fe2000bf25070 */
[----:B-----5:R-:W-:Y:S01]  /*04b0*/  FSETP.NEU.AND P0, PT, R41, RZ, PT ;  /* 0x000000ff2900720b */ /* 0x020fe20003f0d000 */
[----:B------:R-:W-:Y:S02]  /*04c0*/  USEL UR4, URZ, 0xffffffff, UP0 ;  /* 0xffffffffff047887 */ /* 0x000fe40008000000 */
[----:B------:R-:W-:-:S10]  /*04d0*/  UISETP.NE.AND.EX UP1, UPT, UR9, URZ, UPT, UP1 ;  /* 0x000000ff0900728c */ /* 0x000fd4000bf25310 */
[----:B------:R-:W-:Y:S01]  /*04e0*/  VOTEU.ANY UP0, P0 ;  /* 0x0000000000ff7886 */ /* 0x000fe20000000100 */
[----:B------:R-:W-:-:S04]  /*04f0*/  @!UP1 USEL UR4, URZ, 0xffffffff, UP0 ;  /* 0xffffffffff049887 */ /* 0x000fc80008000000 */
[----:B------:R-:W-:-:S04]  /*0500*/  ULOP3.LUT UR4, UR4, 0x1, URZ, 0xc0, !UPT ;  /* 0x0000000104047892 */ /* 0x000fc8000f8ec0ff */
[----:B------:R-:W-:-:S11]  /*0510*/  UISETP.NE.U32.AND UP3, UPT, UR4, 0x1, UPT ;  /* 0x000000010400788c */ /* 0x000fd6000bf65070 */
.L_x_8:
[----:B------:R-:W3:Y:S01]  /*0520*/  SHFL.IDX PT, R0, R85, RZ, 0x1f ;  /* 0x00001fff55007589 */ /* 0x000ee200000e0000 */
[----:B------:R-:W-:-:S04]  /*0530*/  UISETP.NE.AND UP0, UPT, UR18, 0x2, UPT ;  /* 0x000000021200788c */ /* 0x000fc8000bf05270 */
[----:B------:R-:W-:Y:S02]  /*0540*/  UISETP.EQ.AND UP1, UPT, UR68, URZ, !UP0 ;  /* 0x000000ff4400728c */ /* 0x000fe4000c722270 */
[----:B------:R-:W-:-:S04]  /*0550*/  USEL UR37, URZ, 0x1, UP0 ;  /* 0x00000001ff257887 */ /* 0x000fc80008000000 */
[----:B------:R-:W-:Y:S02]  /*0560*/  PLOP3.LUT P3, PT, P1, PT, UP1, 0x80, 0x8 ;  /* 0x000000000008781c */ /* 0x000fe40000f6f018 */
[----:B---3--:R-:W-:-:S13]  /*0570*/  ISETP.NE.AND P0, PT, R0, RZ, PT ;  /* 0x000000ff0000720c */ /* 0x008fda0003f05270 */
[----:B------:R-:W-:Y:S05]  /*0580*/  @P0 BRA `(.L_x_9) ;  /* 0x00000000004c0947 */ /* 0x000fea0003800000 */
[----:B------:R-:W-:Y:S01]  /*0590*/  UMOV UR4, 0x400 ;  /* 0x0000040000047882 */ /* 0x000fe20000000000 */
[----:B------:R-:W-:Y:S01]  /*05a0*/  UMOV UR8, 0x1 ;  /* 0x0000000100087882 */ /* 0x000fe20000000000 */
[----:B------:R-:W-:Y:S01]  /*05b0*/  UMOV UR6, 0x2 ;  /* 0x0000000200067882 */ /* 0x000fe20000000000 */
[----:B------:R-:W-:Y:S02]  /*05c0*/  ULEA UR4, UR55, UR4, 0x18 ;  /* 0x0000000437047291 */ /* 0x000fe4000f8ec0ff */
[----:B------:R-:W-:-:S04]  /*05d0*/  UIADD3 UR8, UPT, UPT, -UR8, 0x100000, URZ ;  /* 0x0010000008087890 */ /* 0x000fc8000fffe1ff */
[----:B------:R-:W-:Y:S02]  /*05e0*/  USHF.L.U32 UR9, UR8, 0xb, URZ ;  /* 0x0000000b08097899 */ /* 0x000fe400080006ff */
[----:B------:R-:W-:Y:S02]  /*05f0*/  USHF.L.U32 UR8, UR8, 0x1, URZ ;  /* 0x0000000108087899 */ /* 0x000fe400080006ff */
[----:B------:R-:W-:-:S04]  /*0600*/  UIADD3 UR6, UPT, UPT, -UR6, 0x100000, URZ ;  /* 0x0010000006067890 */ /* 0x000fc8000fffe1ff */
[----:B------:R-:W-:Y:S02]  /*0610*/  USHF.L.U32 UR7, UR6, 0xb, URZ ;  /* 0x0000000b06077899 */ /* 0x000fe400080006ff */
[----:B------:R-:W-:Y:S01]  /*0620*/  USHF.L.U32 UR6, UR6, 0x1, URZ ;  /* 0x0000000106067899 */ /* 0x000fe200080006ff */
[----:B------:R-:W-:Y:S01]  /*0630*/  ELECT P0, URZ, PT ;  /* 0x0000000000ff782f */ /* 0x000fe20003800000 */
[----:B------:R-:W3:Y:S02]  /*0640*/  FENCE.VIEW.ASYNC.S ;  /* 0x00000000000073c6 */ /* 0x000ee40000000000 */
[----:B---3--:R3:W4:Y:S08]  /*0650*/  SYNCS.EXCH.64 URZ, [UR4], UR8 ;  /* 0x0000000804ff75b2 */ /* 0x0087300008000100 */
[----:B------:R3:W1:Y:S01]  /*0660*/  SYNCS.EXCH.64 URZ, [UR4+0x18], UR6 ;  /* 0x0000180604ff75b2 */ /* 0x0006620008000100 */
[----:B------:R3:W1:Y:S01]  /*0670*/  SYNCS.EXCH.64 URZ, [UR4+0x8], UR8 ;  /* 0x0000080804ff75b2 */ /* 0x0006620008000100 */
[----:B------:R3:W1:Y:S01]  /*0680*/  SYNCS.EXCH.64 URZ, [UR4+0x20], UR6 ;  /* 0x0000200604ff75b2 */ /* 0x0006620008000100 */
[----:B------:R3:W1:Y:S01]  /*0690*/  SYNCS.EXCH.64 URZ, [UR4+0x10], UR8 ;  /* 0x0000100804ff75b2 */ /* 0x0006620008000100 */
[----:B------:R3:W1:Y:S01]  /*06a0*/  SYNCS.EXCH.64 URZ, [UR4+0x28], UR6 ;  /* 0x0000280604ff75b2 */ /* 0x0006620008000100 */
[----:B------:R-:W-:Y:S01]  /*06b0*/  NOP ;  /* 0x0000000000007918 */ /* 0x000fe20000000000 */
.L_x_9:
[----:B------:R-:W2:Y:S01]  /*06c0*/  SHFL.IDX PT, R0, R85, RZ, 0x1f ;  /* 0x00001fff55007589 */ /* 0x000ea200000e0000 */
[----:B------:R-:W-:Y:S01]  /*06d0*/  NOP ;  /* 0x0000000000007918 */ /* 0x000fe20000000000 */
[----:B--2---:R-:W-:-:S13]  /*06e0*/  ISETP.NE.AND P0, PT, R0, 0x1, PT ;  /* 0x000000010000780c */ /* 0x004fda0003f05270 */
[----:B------:R-:W-:Y:S05]  /*06f0*/  @P0 BRA `(.L_x_10) ;  /* 0x00000000004c0947 */ /* 0x000fea0003800000 */
[----:B---3--:R-:W-:Y:S01]  /*0700*/  UMOV UR4, 0x400 ;  /* 0x0000040000047882 */ /* 0x008fe20000000000 */
        /* <DEDUP_REMOVED lines=10> */
[----:B------:R-:W2:Y:S02]  /*07b0*/  FENCE.VIEW.ASYNC.S ;  /* 0x00000000000073c6 */ /* 0x000ea40000000000 */
[----:B--2---:R2:W3:Y:S08]  /*07c0*/  SYNCS.EXCH.64 URZ, [UR4+0x30], UR8 ;  /* 0x0000300804ff75b2 */ /* 0x0044f00008000100 */
[----:B------:R2:W1:Y:S01]  /*07d0*/  SYNCS.EXCH.64 URZ, [UR4+0x48], UR6 ;  /* 0x0000480604ff75b2 */ /* 0x0004620008000100 */
[----:B------:R2:W1:Y:S01]  /*07e0*/  SYNCS.EXCH.64 URZ, [UR4+0x38], UR8 ;  /* 0x0000380804ff75b2 */ /* 0x0004620008000100 */
[----:B------:R2:W1:Y:S01]  /*07f0*/  SYNCS.EXCH.64 URZ, [UR4+0x50], UR6 ;  /* 0x0000500604ff75b2 */ /* 0x0004620008000100 */
[----:B------:R2:W1:Y:S01]  /*0800*/  SYNCS.EXCH.64 URZ, [UR4+0x40], UR8 ;  /* 0x0000400804ff75b2 */ /* 0x0004620008000100 */
[----:B------:R2:W1:Y:S01]  /*0810*/  SYNCS.EXCH.64 URZ, [UR4+0x58], UR6 ;  /* 0x0000580604ff75b2 */ /* 0x0004620008000100 */
[----:B------:R-:W-:Y:S01]  /*0820*/  NOP ;  /* 0x0000000000007918 */ /* 0x000fe20000000000 */
.L_x_10:
[----:B------:R-:W4:Y:S01]  /*0830*/  SHFL.IDX PT, R0, R85, RZ, 0x1f ;  /* 0x00001fff55007589 */ /* 0x000f2200000e0000 */
[----:B------:R-:W-:Y:S01]  /*0840*/  NOP ;  /* 0x0000000000007918 */ /* 0x000fe20000000000 */
[----:B----4-:R-:W-:-:S13]  /*0850*/  ISETP.NE.AND P0, PT, R0, 0x3, PT ;  /* 0x000000030000780c */ /* 0x010fda0003f05270 */
[----:B------:R-:W-:Y:S05]  /*0860*/  @P0 BRA `(.L_x_11) ;  /* 0x00000000002c0947 */ /* 0x000fea0003800000 */
[----:B--23--:R-:W-:Y:S01]  /*0870*/  UMOV UR6, 0x400 ;  /* 0x0000040000067882 */ /* 0x00cfe20000000000 */
[----:B------:R-:W-:Y:S01]  /*0880*/  UMOV UR4, 0x20 ;  /* 0x0000002000047882 */ /* 0x000fe20000000000 */
[----:B------:R-:W-:Y:S02]  /*0890*/  ULEA UR6, UR55, UR6, 0x18 ;  /* 0x0000000637067291 */ /* 0x000fe4000f8ec0ff */
[----:B------:R-:W-:-:S04]  /*08a0*/  UIADD3 UR4, UPT, UPT, -UR4, 0x100000, URZ ;  /* 0x0010000004047890 */ /* 0x000fc8000fffe1ff */
[----:B------:R-:W-:Y:S02]  /*08b0*/  USHF.L.U32 UR5, UR4, 0xb, URZ ;  /* 0x0000000b04057899 */ /* 0x000fe400080006ff */
[----:B------:R-:W-:Y:S01]  /*08c0*/  USHF.L.U32 UR4, UR4, 0x1, URZ ;  /* 0x0000000104047899 */ /* 0x000fe200080006ff */
[----:B------:R-:W-:Y:S01]  /*08d0*/  ELECT P0, URZ, PT ;  /* 0x0000000000ff782f */ /* 0x000fe20003800000 */
[----:B------:R-:W2:Y:S10]  /*08e0*/  FENCE.VIEW.ASYNC.S ;  /* 0x00000000000073c6 */ /* 0x000eb40000000000 */
[----:B--2---:R4:W2:Y:S01]  /*08f0*/  SYNCS.EXCH.64 URZ, [UR6+0x60], UR4 ;  /* 0x0000600406ff75b2 */ /* 0x0048a20008000100 */
[----:B------:R4:W3:Y:S02]  /*0900*/  SYNCS.EXCH.64 URZ, [UR6+0x68], UR4 ;  /* 0x0000680406ff75b2 */ /* 0x0008e40008000100 */
[----:B----4-:R-:W-:Y:S01]  /*0910*/  NOP ;  /* 0x0000000000007918 */ /* 0x010fe20000000000 */
.L_x_11:
[----:B------:R-:W4:Y:S01]  /*0920*/  SHFL.IDX PT, R0, R85, RZ, 0x1f ;  /* 0x00001fff55007589 */ /* 0x000f2200000e0000 */
[----:B------:R-:W-:Y:S01]  /*0930*/  NOP ;  /* 0x0000000000007918 */ /* 0x000fe20000000000 */
[----:B----4-:R-:W-:-:S13]  /*0940*/  ISETP.NE.AND P0, PT, R0, 0x4, PT ;  /* 0x000000040000780c */ /* 0x010fda0003f05270 */
[----:B------:R-:W-:Y:S05]  /*0950*/  @P0 BRA `(.L_x_12) ;  /* 0x0000000000480947 */ /* 0x000fea0003800000 */
[----:B--23--:R-:W-:Y:S01]  /*0960*/  UMOV UR4, 0x3a0 ;  /* 0x000003a000047882 */ /* 0x00cfe20000000000 */
[----:B------:R-:W-:Y:S01]  /*0970*/  UMOV UR6, 0x400 ;  /* 0x0000040000067882 */ /* 0x000fe20000000000 */
[----:B------:R-:W-:Y:S01]  /*0980*/  USEL UR4, UR4, 0x320, UP3 ;  /* 0x0000032004047887 */ /* 0x000fe20009800000 */
        /* <DEDUP_REMOVED lines=10> */
[----:B--2---:R4:W2:Y:S08]  /*0a30*/  SYNCS.EXCH.64 URZ, [UR6+0x70], UR8 ;  /* 0x0000700806ff75b2 */ /* 0x0048b00008000100 */
[----:B------:R4:W3:Y:S01]  /*0a40*/  SYNCS.EXCH.64 URZ, [UR6+0x80], UR4 ;  /* 0x0000800406ff75b2 */ /* 0x0008e20008000100 */
[----:B------:R4:W1:Y:S01]  /*0a50*/  SYNCS.EXCH.64 URZ, [UR6+0x78], UR8 ;  /* 0x0000780806ff75b2 */ /* 0x0008620008000100 */
[----:B------:R4:W1:Y:S02]  /*0a60*/  SYNCS.EXCH.64 URZ, [UR6+0x88], UR4 ;  /* 0x0000880406ff75b2 */ /* 0x0008640008000100 */
[----:B----4-:R-:W-:Y:S01]  /*0a70*/  NOP ;  /* 0x0000000000007918 */ /* 0x010fe20000000000 */
.L_x_12:
[----:B------:R-:W4:Y:S01]  /*0a80*/  SHFL.IDX PT, R0, R85, RZ, 0x1f ;  /* 0x00001fff55007589 */ /* 0x000f2200000e0000 */
[----:B------:R-:W-:Y:S01]  /*0a90*/  NOP ;  /* 0x0000000000007918 */ /* 0x000fe20000000000 */
[----:B----4-:R-:W-:-:S13]  /*0aa0*/  ISETP.NE.AND P0, PT, R0, 0x5, PT ;  /* 0x000000050000780c */ /* 0x010fda0003f05270 */
[----:B------:R-:W-:Y:S05]  /*0ab0*/  @P0 BRA `(.L_x_13) ;  /* 0x0000000000540947 */ /* 0x000fea0003800000 */
[----:B--23--:R-:W-:Y:S01]  /*0ac0*/  UMOV UR4, 0x400 ;  /* 0x0000040000047882 */ /* 0x00cfe20000000000 */
        /* <DEDUP_REMOVED lines=14> */
[----:B------:R4:W1:Y:S01]  /*0bb0*/  SYNCS.EXCH.64 URZ, [UR4+0xb8], UR8 ;  /* 0x0000b80804ff75b2 */ /* 0x0008620008000100 */
[----:B------:R4:W1:Y:S01]  /*0bc0*/  SYNCS.EXCH.64 URZ, [UR4+0xa0], UR6 ;  /* 0x0000a00604ff75b2 */ /* 0x0008620008000100 */
[----:B------:R4:W1:Y:S01]  /*0bd0*/  SYNCS.EXCH.64 URZ, [UR4+0xc0], UR8 ;  /* 0x0000c00804ff75b2 */ /* 0x0008620008000100 */
[----:B------:R4:W1:Y:S01]  /*0be0*/  SYNCS.EXCH.64 URZ, [UR4+0xa8], UR6 ;  /* 0x0000a80604ff75b2 */ /* 0x0008620008000100 */
[----:B------:R4:W1:Y:S02]  /*0bf0*/  SYNCS.EXCH.64 URZ, [UR4+0xc8], UR8 ;  /* 0x0000c80804ff75b2 */ /* 0x0008640008000100 */
[----:B----4-:R-:W-:Y:S01]  /*0c00*/  NOP ;  /* 0x0000000000007918 */ /* 0x010fe20000000000 */
.L_x_13:
[----:B------:R-:W4:Y:S01]  /*0c10*/  SHFL.IDX PT, R0, R85, RZ, 0x1f ;  /* 0x00001fff55007589 */ /* 0x000f2200000e0000 */
[----:B------:R-:W-:Y:S01]  /*0c20*/  ISETP.NE.OR P1, PT, RZ, UR18, !P1 ;  /* 0x00000012ff007c0c */ /* 0x000fe2000cf25670 */
        /* <DEDUP_REMOVED lines=12> */
[----:B------:R4:W3:Y:S01]  /*0cf0*/  SYNCS.EXCH.64 URZ, [UR4+0xe0], UR6 ;  /* 0x0000e00604ff75b2 */ /* 0x0008e20008000100 */
[----:B------:R4:W1:Y:S01]  /*0d00*/  SYNCS.EXCH.64 URZ, [UR4+0xd8], UR6 ;  /* 0x0000d80604ff75b2 */ /* 0x0008620008000100 */
[----:B------:R4:W1:Y:S02]  /*0d10*/  SYNCS.EXCH.64 URZ, [UR4+0xe8], UR6 ;  /* 0x0000e80604ff75b2 */ /* 0x0008640008000100 */
[----:B----4-:R-:W-:Y:S01]  /*0d20*/  NOP ;  /* 0x0000000000007918 */ /* 0x010fe20000000000 */
.L_x_14:
[----:B------:R-:W-:Y:S01]  /*0d30*/  VOTEU.ALL UP0, P1 ;  /* 0x0000000000ff7886 */ /* 0x000fe20000800000 */
[----:B--23--:R-:W-:Y:S01]  /*0d40*/  UMOV UR4, 0x20 ;  /* 0x0000002000047882 */ /* 0x00cfe20000000000 */
[----:B------:R-:W2:Y:S01]  /*0d50*/  LDCU UR7, c[0x0][0x36c] ;  /* 0x00006d80ff0777ac */ /* 0x000ea20008000800 */
[----:B------:R-:W-:Y:S01]  /*0d60*/  NOP ;  /* 0x0000000000007918 */ /* 0x000fe20000000000 */
[----:B-1----:R-:W-:Y:S01]  /*0d70*/  LOP3.LUT R3, R92, 0x1f, RZ, 0xc0, !PT ;  /* 0x0000001f5c037812 */ /* 0x002fe200078ec0ff */
[----:B------:R-:W-:Y:S01]  /*0d80*/  @!UP0 UMOV UR6, 0x400 ;  /* 0x0000040000068882 */ /* 0x000fe20000000000 */
[----:B------:R-:W-:-:S04]  /*0d90*/  @!UP0 UIADD3 UR4, UPT, UPT, -UR4, 0x100000, URZ ;  /* 0x0010000004048890 */ /* 0x000fc8000fffe1ff */
[----:B------:R-:W-:Y:S02]  /*0da0*/  @!UP0 USHF.L.U32 UR5, UR4, 0xb, URZ ;  /* 0x0000000b04058899 */ /* 0x000fe400080006ff */
[----:B------:R-:W-:Y:S02]  /*0db0*/  @!UP0 USHF.L.U32 UR4, UR4, 0x1, URZ ;  /* 0x0000000104048899 */ /* 0x000fe400080006ff */
[----:B------:R-:W-:Y:S01]  /*0dc0*/  @!UP0 ULEA UR6, UR55, UR6, 0x18 ;  /* 0x0000000637068291 */ /* 0x000fe2000f8ec0ff */
[----:B------:R-:W-:Y:S01]  /*0dd0*/  VOTEU.ALL UP0, P1 ;  /* 0x0000000000ff7886 */ /* 0x000fe20000800000 */
[----:B------:R-:W-:Y:S02]  /*0de0*/  UISETP.NE.AND UP4, UPT, UR18, URZ, UPT ;  /* 0x000000ff1200728c */ /* 0x000fe4000bf85270 */
[----:B--2---:R-:W-:Y:S01]  /*0df0*/  UISETP.EQ.U32.AND UP5, UPT, UR7, 0x1, UPT ;  /* 0x000000010700788c */ /* 0x004fe2000bfa2070 */
[----:B------:R-:W1:Y:S07]  /*0e00*/  FENCE.VIEW.ASYNC.S ;  /* 0x00000000000073c6 */ /* 0x000e6e0000000000 */
[----:B-1----:R1:W2:Y:S01]  /*0e10*/  @!UP0 SYNCS.EXCH.64 URZ, [UR6+0xf0], UR4 ;  /* 0x0000f00406ff85b2 */ /* 0x0022a20008000100 */
[----:B------:R-:W-:Y:S05]  /*0e20*/  BRA.U !UP5, `(.L_x_15) ;  /* 0x000000010d087547 */ /* 0x000fea000b800000 */
[----:B--2---:R-:W-:Y:S01]  /*0e30*/  UCGABAR_ARV ;  /* 0x00000000000079c7 */ /* 0x004fe20008000000 */
[----:B------:R-:W-:Y:S05]  /*0e40*/  BRA `(.L_x_16) ;  /* 0x0000000000047947 */ /* 0x000fea0003800000 */
.L_x_15:
[----:B--2---:R-:W-:Y:S01]  /*0e50*/  NOP ;  /* 0x0000000000007918 */ /* 0x004fe20000000000 */
.L_x_16:
[----:B------:R-:W2:Y:S01]  /*0e60*/  S2UR UR24, SR_CTAID.X ;  /* 0x00000000001879c3 */ /* 0x000ea20000002500 */
[----:B------:R-:W-:-:S05]  /*0e70*/  CS2R.32 R87, SR_CgaSize ;  /* 0x0000000000577805 */ /* 0x000fca0000008a00 */
[----:B------:R-:W-:-:S05]  /*0e80*/  IMAD R87, R87, -0xa0, RZ ;  /* 0xffffff6057577824 */ /* 0x000fca00078e02ff */
[----:B-1----:R-:W-:-:S14]  /*0e90*/  R2UR UR5, R87 ;  /* 0x00000000570572ca */ /* 0x002fdc00000e0000 */
[----:B------:R-:W1:Y:S01]  /*0ea0*/  LDCU UR5, c[0x0][UR5+0x2b0] ;  /* 0x00005600050577ac */ /* 0x000e620008000800 */
[----:B------:R-:W-:-:S05]  /*0eb0*/  CS2R.32 R87, SR_CgaSize ;  /* 0x0000000000577805 */ /* 0x000fca0000008a00 */
[----:B------:R-:W-:-:S05]  /*0ec0*/  IMAD R87, R87, -0xa0, RZ ;  /* 0xffffff6057577824 */ /* 0x000fca00078e02ff */
[----:B------:R-:W-:-:S14]  /*0ed0*/  R2UR UR4, R87 ;  /* 0x00000000570472ca */ /* 0x000fdc00000e0000 */
[----:B------:R-:W3:Y:S01]  /*0ee0*/  LDCU UR4, c[0x0][UR4+0x2b4] ;  /* 0x00005680040477ac */ /* 0x000ee20008000800 */
[----:B------:R-:W4:Y:S01]  /*0ef0*/  S2UR UR7, SR_CTAID.Y ;  /* 0x00000000000779c3 */ /* 0x000f220000002600 */
[----:B------:R-:W-:-:S05]  /*0f00*/  CS2R.32 R87, SR_CgaSize ;  /* 0x0000000000577805 */ /* 0x000fca0000008a00 */
[----:B------:R-:W-:-:S05]  /*0f10*/  IMAD R87, R87, -0xa0, RZ ;  /* 0xffffff6057577824 */ /* 0x000fca00078e02ff */
[----:B------:R-:W-:-:S14]  /*0f20*/  R2UR UR8, R87 ;  /* 0x00000000570872ca */ /* 0x000fdc00000e0000 */
[----:B------:R-:W3:Y:S01]  /*0f30*/  LDCU UR8, c[0x0][UR8+0x2a0] ;  /* 0x00005400080877ac */ /* 0x000ee20008000800 */
[----:B------:R-:W-:-:S05]  /*0f40*/  CS2R.32 R87, SR_CgaSize ;  /* 0x0000000000577805 */ /* 0x000fca0000008a00 */
[----:B------:R-:W-:-:S05]  /*0f50*/  IMAD R87, R87, -0xa0, RZ ;  /* 0xffffff6057577824 */ /* 0x000fca00078e02ff */
[----:B------:R-:W-:-:S14]  /*0f60*/  R2UR UR9, R87 ;  /* 0x00000000570972ca */ /* 0x000fdc00000e0000 */
[----:B------:R-:W3:Y:S01]  /*0f70*/  LDCU UR9, c[0x0][UR9+0x2a4] ;  /* 0x00005480090977ac */ /* 0x000ee20008000800 */
[----:B------:R-:W3:Y:S01]  /*0f80*/  S2UR UR36, SR_CTAID.Z ;  /* 0x00000000002479c3 */ /* 0x000ee20000002700 */
[----:B------:R-:W-:Y:S01]  /*0f90*/  UISETP.GT.U32.AND UP0, UPT, UR68, 0xffff, UPT ;  /* 0x0000ffff4400788c */ /* 0x000fe2000bf04070 */
[----:B------:R-:W3:Y:S01]  /*0fa0*/  LDCU UR19, c[0x0][0xb24] ;  /* 0x00016480ff1377ac */ /* 0x000ee20008000800 */
[----:B------:R-:W-:Y:S01]  /*0fb0*/  USHF.L.U32 UR30, UR55, 0xb, URZ ;  /* 0x0000000b371e7899 */ /* 0x000fe200080006ff */
[----:B--2---:R-:W-:Y:S01]  /*0fc0*/  I2FP.F32.U32 R2, UR24 ;  /* 0x0000001800027c45 */ /* 0x004fe20008201000 */
[----:B------:R-:W-:Y:S01]  /*0fd0*/  UMOV UR31, 0x5 ;  /* 0x00000005001f7882 */ /* 0x000fe20000000000 */
[----:B------:R-:W2:Y:S03]  /*0fe0*/  LDCU UR42, c[0x0][0xb24] ;  /* 0x00016480ff2a77ac */ /* 0x000ea60008000800 */
[----:B-1----:R-:W-:Y:S01]  /*0ff0*/  FMUL R2, R2, UR5 ;  /* 0x0000000502027c20 */ /* 0x002fe20008400000 */
[----:B------:R-:W-:Y:S01]  /*1000*/  USEL UR5, UR68, 0xffff, !UP0 ;  /* 0x0000ffff44057887 */ /* 0x000fe2000c000000 */
[----:B----4-:R-:W-:Y:S01]  /*1010*/  I2FP.F32.U32 R0, UR7 ;  /* 0x0000000700007c45 */ /* 0x010fe20008201000 */
[----:B------:R-:W1:Y:S03]  /*1020*/  LDCU UR28, c[0x0][0xb30] ;  /* 0x00016600ff1c77ac */ /* 0x000e660008000800 */
[----:B------:R-:W4:Y:S01]  /*1030*/  F2I.U32.TRUNC.NTZ R2, R2 ;  /* 0x0000000200027305 */ /* 0x000f22000020f000 */
[----:B---3--:R-:W-:Y:S01]  /*1040*/  FMUL R0, R0, UR4 ;  /* 0x0000000400007c20 */ /* 0x008fe20008400000 */
[----:B------:R-:W-:-:S02]  /*1050*/  ULOP3.LUT UR29, UR5, 0xffff, URZ, 0xc0, !UPT ;  /* 0x0000ffff051d7892 */ /* 0x000fc4000f8ec0ff */
[----:B------:R-:W-:Y:S01]  /*1060*/  UISETP.GE.AND UP2, UPT, UR19, 0x1, UPT ;  /* 0x000000011300788c */ /* 0x000fe2000bf46270 */
[----:B------:R-:W-:-:S03]  /*1070*/  UMOV UR26, UR7 ;  /* 0x00000007001a7c82 */ /* 0x000fc60008000000 */
[----:B------:R-:W3:Y:S01]  /*1080*/  F2I.U32.TRUNC.NTZ R0, R0 ;  /* 0x0000000000007305 */ /* 0x000ee2000020f000 */
[----:B------:R-:W-:Y:S01]  /*1090*/  UMOV UR25, UR24 ;  /* 0x0000001800197c82 */ /* 0x000fe20008000000 */
[----:B----4-:R-:W-:Y:S02]  /*10a0*/  R2UR UR4, R2 ;  /* 0x00000000020472ca */ /* 0x010fe400000e0000 */
[----:B------:R-:W-:Y:S02]  /*10b0*/  PRMT R2, RZ, 0x7610, R2 ;  /* 0x00007610ff027816 */ /* 0x000fe40000000002 */
[----:B---3--:R-:W-:Y:S02]  /*10c0*/  R2UR UR6, R0 ;  /* 0x00000000000672ca */ /* 0x008fe400000e0000 */
[----:B------:R-:W-:-:S07]  /*10d0*/  PRMT R0, RZ, 0x7610, R0 ;  /* 0x00007610ff007816 */ /* 0x000fce0000000000 */
[----:B------:R-:W-:-:S04]  /*10e0*/  UIADD3 UR5, UPT, UPT, -UR4, URZ, URZ ;  /* 0x000000ff04057290 */ /* 0x000fc8000fffe1ff */
[----:B------:R-:W-:Y:S02]  /*10f0*/  UIMAD UR5, UR8, UR5, UR24 ;  /* 0x00000005080572a4 */ /* 0x000fe4000f8e0218 */
[----:B------:R-:W-:-:S04]  /*1100*/  UIADD3 UR4, UPT, UPT, -UR6, URZ, URZ ;  /* 0x000000ff06047290 */ /* 0x000fc8000fffe1ff */
[----:B------:R-:W-:Y:S01]  /*1110*/  IMAD.U32 R87, RZ, RZ, UR5 ;  /* 0x00000005ff577e24 */ /* 0x000fe2000f8e00ff */
[----:B------:R-:W-:-:S06]  /*1120*/  UIMAD UR4, UR9, UR4, UR7 ;  /* 0x00000004090472a4 */ /* 0x000fcc000f8e0207 */
[----:B------:R-:W-:Y:S01]  /*1130*/  IMAD.U32 R86, RZ, RZ, UR4 ;  /* 0x00000004ff567e24 */ /* 0x000fe2000f8e00ff */
[----:B-12---:R-:W-:Y:S06]  /*1140*/  BRA.U UP4, `(.L_x_17) ;  /* 0x0000000104447547 */ /* 0x006fec000b800000 */
[----:B------:R-:W-:Y:S02]  /*1150*/  R2UR UR4, R87 ;  /* 0x00000000570472ca */ /* 0x000fe400000e0000 */
[----:B------:R-:W-:-:S11]  /*1160*/  R2UR UR8, R86 ;  /* 0x00000000560872ca */ /* 0x000fd600000e0000 */
[----:B------:R-:W-:Y:S02]  /*1170*/  UISETP.GT.U32.AND UP0, UPT, UR4, 0x1, UPT ;  /* 0x000000010400788c */ /* 0x000fe4000bf04070 */
[----:B------:R-:W-:Y:S02]  /*1180*/  ULOP3.LUT UR4, UR4, 0xfffffffe, URZ, 0xc0, !UPT ;  /* 0xfffffffe04047892 */ /* 0x000fe4000f8ec0ff */
[----:B------:R-:W-:Y:S02]  /*1190*/  UISETP.NE.AND UP1, UPT, UR8, URZ, UP0 ;  /* 0x000000ff0800728c */ /* 0x000fe40008725270 */
[----:B------:R-:W-:Y:S02]  /*11a0*/  UISETP.NE.AND UP0, UPT, UR8, 0x1, UP0 ;  /* 0x000000010800788c */ /* 0x000fe40008705270 */
[----:B------:R-:W-:Y:S02]  /*11b0*/  USEL UR7, URZ, 0x1, UP1 ;  /* 0x00000001ff077887 */ /* 0x000fe40008800000 */
[----:B------:R-:W-:-:S02]  /*11c0*/  USEL UR6, URZ, 0x4, UP0 ;  /* 0x00000004ff067887 */ /* 0x000fc40008000000 */
[----:B------:R-:W-:Y:S02]  /*11d0*/  USEL UR5, URZ, 0x2, UP1 ;  /* 0x00000002ff057887 */ /* 0x000fe40008800000 */
[----:B------:R-:W-:Y:S02]  /*11e0*/  ULEA UR4, UR8, UR4, 0x1 ;  /* 0x0000000408047291 */ /* 0x000fe4000f8e08ff */
[----:B------:R-:W-:Y:S02]  /*11f0*/  USEL UR8, URZ, 0x8, UP0 ;  /* 0x00000008ff087887 */ /* 0x000fe40008000000 */
[----:B------:R-:W-:-:S03]  /*1200*/  UIADD3 UR5, UPT, UPT, UR5, UR6, UR7 ;  /* 0x0000000605057290 */ /* 0x000fc6000fffe007 */
[----:B------:R-:W-:Y:S01]  /*1210*/  UMOV UR6, 0x3 ;  /* 0x0000000300067882 */ /* 0x000fe20000000000 */
[----:B------:R-:W-:Y:S02]  /*1220*/  UIADD3 UR5, UPT, UPT, UR5, UR8, URZ ;  /* 0x0000000805057290 */ /* 0x000fe4000fffe0ff */
[----:B------:R-:W-:-:S04]  /*1230*/  USHF.L.U32 UR4, UR6, UR4, URZ ;  /* 0x0000000406047299 */ /* 0x000fc800080006ff */
[----:B------:R-:W-:Y:S02]  /*1240*/  IMAD.U32 R2, RZ, RZ, UR5 ;  /* 0x00000005ff027e24 */ /* 0x000fe4000f8e00ff */
[----:B------:R-:W-:Y:S02]  /*1250*/  IMAD.U32 R0, RZ, RZ, UR4 ;  /* 0x00000004ff007e24 */ /* 0x000fe4000f8e00ff */
.L_x_17:
[----:B------:R-:W-:Y:S05]  /*1260*/  BRA.U !UP2, `(.L_x_18) ;  /* 0x000000010ad47547 */ /* 0x000fea000b800000 */
[----:B------:R-:W1:Y:S01]  /*1270*/  LDCU.128 UR20, c[0x0][0xb10] ;  /* 0x00016200ff1477ac */ /* 0x000e620008000c00 */
[----:B------:R-:W2:Y:S01]  /*1280*/  LDCU UR6, c[0x0][0x370] ;  /* 0x00006e00ff0677ac */ /* 0x000ea20008000800 */
[----:B------:R-:W3:Y:S01]  /*1290*/  LDCU UR5, c[0x0][0x374] ;  /* 0x00006e80ff0577ac */ /* 0x000ee20008000800 */
[----:B------:R-:W4:Y:S01]  /*12a0*/  LDCU UR27, c[0x0][0xb0c] ;  /* 0x00016180ff1b77ac */ /* 0x000f220008000800 */
[----:B------:R-:W4:Y:S01]  /*12b0*/  LDCU UR4, c[0x0][0xb20] ;  /* 0x00016400ff0477ac */ /* 0x000f220008000800 */
[----:B------:R-:W4:Y:S01]  /*12c0*/  LDCU.64 UR8, c[0x0][0xb28] ;  /* 0x00016500ff0877ac */ /* 0x000f220008000a00 */
[----:B-1----:R-:W-:Y:S02]  /*12d0*/  UISETP.NE.AND UP0, UPT, UR22, 0x1, UPT ;  /* 0x000000011600788c */ /* 0x002fe4000bf05270 */
[----:B---3--:R-:W-:Y:S02]  /*12e0*/  UIMAD.WIDE.U32 UR10, UR5, UR23, URZ ;  /* 0x00000017050a72a5 */ /* 0x008fe4000f8e00ff */
[----:B--2---:R-:W-:-:S02]  /*12f0*/  UIMAD.WIDE.U32 UR12, UR6, UR20, URZ ;  /* 0x00000014060c72a5 */ /* 0x004fc4000f8e00ff */
[----:B----4-:R-:W-:Y:S02]  /*1300*/  UISETP.NE.AND UP1, UPT, UR27, 0x1, UPT ;  /* 0x000000011b00788c */ /* 0x010fe4000bf25270 */
[----:B------:R-:W-:Y:S01]  /*1310*/  UISETP.NE.AND UP2, UPT, UR19, 0x1, UPT ;  /* 0x000000011300788c */ /* 0x000fe2000bf45270 */
[----:B------:R-:W-:Y:S02]  /*1320*/  UMOV UR10, UR11 ;  /* 0x0000000b000a7c82 */ /* 0x000fe40008000000 */
[----:B------:R-:W-:Y:S01]  /*1330*/  UMOV UR12, UR13 ;  /* 0x0000000d000c7c82 */ /* 0x000fe20008000000 */
[----:B------:R-:W-:Y:S02]  /*1340*/  @UP0 USHF.R.U32.HI UR5, URZ, UR4, UR10 ;  /* 0x00000004ff050299 */ /* 0x000fe4000801160a */
[----:B------:R-:W-:Y:S02]  /*1350*/  UIMAD.WIDE.U32 UR16, UR26, UR23, URZ ;  /* 0x000000171a1072a5 */ /* 0x000fe4000f8e00ff */
[----:B------:R-:W-:-:S02]  /*1360*/  UIMAD.WIDE.U32 UR10, UR5, UR8, URZ ;  /* 0x00000008050a72a5 */ /* 0x000fc4000f8e00ff */
[----:B------:R-:W-:Y:S02]  /*1370*/  @UP1 USHF.R.U32.HI UR6, URZ, UR21, UR12 ;  /* 0x00000015ff061299 */ /* 0x000fe4000801160c */
[----:B------:R-:W-:Y:S02]  /*1380*/  UIMAD.WIDE.U32 UR14, UR24, UR20, URZ ;  /* 0x00000014180e72a5 */ /* 0x000fe4000f8e00ff */
[----:B------:R-:W-:Y:S01]  /*1390*/  UIMAD.WIDE.U32 UR12, UR6, UR8, URZ ;  /* 0x00000008060c72a5 */ /* 0x000fe2000f8e00ff */
[----:B------:R-:W-:Y:S01]  /*13a0*/  UMOV UR16, UR17 ;  /* 0x0000001100107c82 */ /* 0x000fe20008000000 */
[----:B------:R-:W-:Y:S01]  /*13b0*/  UMOV UR10, UR11 ;  /* 0x0000000b000a7c82 */ /* 0x000fe20008000000 */
[----:B------:R-:W-:Y:S02]  /*13c0*/  USHF.R.U32.HI UR16, URZ, UR4, UR16 ;  /* 0x00000004ff107299 */ /* 0x000fe40008011610 */
[----:B------:R-:W-:Y:S02]  /*13d0*/  @UP2 USHF.R.U32.HI UR5, URZ, UR9, UR10 ;  /* 0x00000009ff052299 */ /* 0x000fe4000801160a */
[----:B------:R-:W-:Y:S01]  /*13e0*/  UMOV UR7, UR13 ;  /* 0x0000000d00077c82 */ /* 0x000fe20008000000 */
[----:B------:R-:W-:Y:S01]  /*13f0*/  UMOV UR14, UR15 ;  /* 0x0000000f000e7c82 */ /* 0x000fe20008000000 */
[----:B------:R-:W-:-:S02]  /*1400*/  @UP2 USHF.R.U32.HI UR6, URZ, UR9, UR7 ;  /* 0x00000009ff062299 */ /* 0x000fc40008011607 */
[----:B------:R-:W-:Y:S02]  /*1410*/  USHF.R.U32.HI UR14, URZ, UR21, UR14 ;  /* 0x00000015ff0e7299 */ /* 0x000fe4000801160e */
[----:B------:R-:W-:Y:S02]  /*1420*/  USEL UR4, UR26, UR16, !UP0 ;  /* 0x000000101a047287 */ /* 0x000fe4000c000000 */
[----:B------:R-:W-:Y:S02]  /*1430*/  UIMAD UR7, UR5, UR19, URZ ;  /* 0x00000013050772a4 */ /* 0x000fe4000f8e02ff */
[----:B------:R-:W-:Y:S02]  /*1440*/  USEL UR5, UR24, UR14, !UP1 ;  /* 0x0000000e18057287 */ /* 0x000fe4000c800000 */
[----:B------:R-:W-:Y:S02]  /*1450*/  UIMAD UR12, UR6, UR19, URZ ;  /* 0x00000013060c72a4 */ /* 0x000fe4000f8e02ff */
[----:B------:R-:W-:-:S02]  /*1460*/  UISETP.GE.AND UP0, UPT, UR4, UR7, UPT ;  /* 0x000000070400728c */ /* 0x000fc4000bf06270 */
[----:B------:R-:W-:Y:S02]  /*1470*/  UIMAD.WIDE.U32 UR10, UR4, UR8, URZ ;  /* 0x00000008040a72a5 */ /* 0x000fe4000f8e00ff */
[----:B------:R-:W-:Y:S02]  /*1480*/  UISETP.GE.OR UP0, UPT, UR5, UR12, UP0 ;  /* 0x0000000c0500728c */ /* 0x000fe40008706670 */
[----:B------:R-:W-:Y:S02]  /*1490*/  UIMAD.WIDE.U32 UR12, UR5, UR8, URZ ;  /* 0x00000008050c72a5 */ /* 0x000fe4000f8e00ff */
[----:B------:R-:W-:Y:S01]  /*14a0*/  UIADD3 UR10, UPT, UPT, -UR4, URZ, URZ ;  /* 0x000000ff040a7290 */ /* 0x000fe2000fffe1ff */
[----:B------:R-:W-:Y:S01]  /*14b0*/  UMOV UR8, UR11 ;  /* 0x0000000b00087c82 */ /* 0x000fe20008000000 */
[----:B------:R-:W-:Y:S02]  /*14c0*/  UIADD3 UR25, UPT, UPT, -UR5, URZ, URZ ;  /* 0x000000ff05197290 */ /* 0x000fe4000fffe1ff */
[----:B------:R-:W-:-:S03]  /*14d0*/  USHF.R.U32.HI UR8, URZ, UR9, UR8 ;  /* 0x00000009ff087299 */ /* 0x000fc60008011608 */
[----:B------:R-:W-:Y:S01]  /*14e0*/  @!UP0 UMOV UR7, UR13 ;  /* 0x0000000d00078c82 */ /* 0x000fe20008000000 */
[----:B------:R-:W-:Y:S02]  /*14f0*/  UIMAD UR26, UR22, UR10, UR26 ;  /* 0x0000000a161a72a4 */ /* 0x000fe4000f8e021a */
[----:B------:R-:W-:Y:S02]  /*1500*/  USEL UR8, UR4, UR8, !UP2 ;  /* 0x0000000804087287 */ /* 0x000fe4000d000000 */
[----:B------:R-:W-:Y:S02]  /*1510*/  @!UP0 USHF.R.U32.HI UR7, URZ, UR9, UR7 ;  /* 0x00000009ff078299 */ /* 0x000fe40008011607 */
[----:B------:R-:W-:Y:S02]  /*1520*/  UIADD3 UR9, UPT, UPT, -UR8, URZ, URZ ;  /* 0x000000ff08097290 */ /* 0x000fe4000fffe1ff */
[----:B------:R-:W-:Y:S02]  /*1530*/  @!UP0 USEL UR7, UR5, UR7, !UP2 ;  /* 0x0000000705078287 */ /* 0x000fe4000d000000 */
[----:B------:R-:W-:-:S02]  /*1540*/  UIMAD UR9, UR19, UR9, UR4 ;  /* 0x00000009130972a4 */ /* 0x000fc4000f8e0204 */
[----:B------:R-:W-:Y:S02]  /*1550*/  @!UP0 UIADD3 UR8, UPT, UPT, UR8, -UR7, URZ ;  /* 0x8000000708088290 */ /* 0x000fe4000fffe0ff */
[----:B------:R-:W-:Y:S02]  /*1560*/  @!UP0 UIMAD UR6, UR9, UR6, UR7 ;  /* 0x00000006090682a4 */ /* 0x000fe4000f8e0207 */
[----:B------:R-:W-:Y:S02]  /*1570*/  @!UP0 UIMAD UR4, UR8, UR19, UR5 ;  /* 0x00000013080482a4 */ /* 0x000fe4000f8e0205 */
[----:B------:R-:W-:Y:S02]  /*1580*/  UIMAD UR25, UR27, UR25, UR24 ;  /* 0x000000191b1972a4 */ /* 0x000fe4000f8e0218 */
[----:B------:R-:W-:Y:S01]  /*1590*/  UIMAD UR26, UR4, UR22, UR26 ;  /* 0x00000016041a72a4 */ /* 0x000fe2000f8e021a */
[----:B------:R-:W-:Y:S02]  /*15a0*/  @!UP0 UMOV UR5, UR6 ;  /* 0x0000000600058c82 */ /* 0x000fe40008000000 */
[----:B------:R-:W-:-:S12]  /*15b0*/  UIMAD UR25, UR5, UR27, UR25 ;  /* 0x0000001b051972a4 */ /* 0x000fd8000f8e0219 */
.L_x_18:
[----:B------:R-:W-:Y:S02]  /*15c0*/  UISETP.NE.AND UP1, UPT, UR28, 0x1, UPT ;  /* 0x000000011c00788c */ /* 0x000fe4000bf25270 */
[----:B------:R-:W-:Y:S02]  /*15d0*/  UISETP.NE.AND UP0, UPT, UR18, 0x2, UPT ;  /* 0x000000021200788c */ /* 0x000fe4000bf05270 */
[----:B------:R-:W-:Y:S02]  /*15e0*/  ULOP3.LUT UR30, UR30, 0x1000, URZ, 0xc0, !UPT ;  /* 0x000010001e1e7892 */ /* 0x000fe4000f8ec0ff */
[----:B------:R-:W-:-:S03]  /*15f0*/  USHF.L.U32 UR29, UR31, UR29, URZ ;  /* 0x0000001d1f1d7299 */ /* 0x000fc600080006ff */
[----:B------:R-:W-:Y:S09]  /*1600*/  BRA.U UP1, `(.L_x_19) ;  /* 0x0000000101447547 */ /* 0x000ff2000b800000 */
[----:B------:R-:W1:Y:S01]  /*1610*/  LDCU.128 UR8, c[0x0][0xb10] ;  /* 0x00016200ff0877ac */ /* 0x000e620008000c00 */
[----:B------:R-:W2:Y:S01]  /*1620*/  LDCU UR12, c[0x0][0xb0c] ;  /* 0x00016180ff0c77ac */ /* 0x000ea20008000800 */
[----:B------:R-:W3:Y:S01]  /*1630*/  LDCU UR13, c[0x0][0xb20] ;  /* 0x00016400ff0d77ac */ /* 0x000ee20008000800 */
[----:B-1----:R-:W-:Y:S02]  /*1640*/  UIMAD.WIDE.U32 UR6, UR25, UR8, URZ ;  /* 0x00000008190672a5 */ /* 0x002fe4000f8e00ff */
[----:B------:R-:W-:Y:S02]  /*1650*/  UIMAD.WIDE.U32 UR4, UR26, UR11, URZ ;  /* 0x0000000b1a0472a5 */ /* 0x000fe4000f8e00ff */
[----:B--2---:R-:W-:Y:S02]  /*1660*/  UISETP.NE.AND UP2, UPT, UR12, 0x1, UPT ;  /* 0x000000010c00788c */ /* 0x004fe4000bf45270 */
[----:B------:R-:W-:Y:S01]  /*1670*/  UISETP.NE.AND UP1, UPT, UR10, 0x1, UPT ;  /* 0x000000010a00788c */ /* 0x000fe2000bf25270 */
[----:B------:R-:W-:-:S02]  /*1680*/  UMOV UR6, UR7 ;  /* 0x0000000700067c82 */ /* 0x000fc40008000000 */
[----:B------:R-:W-:Y:S01]  /*1690*/  UMOV UR4, UR5 ;  /* 0x0000000500047c82 */ /* 0x000fe20008000000 */
[----:B------:R-:W-:Y:S02]  /*16a0*/  USHF.R.U32.HI UR6, URZ, UR9, UR6 ;  /* 0x00000009ff067299 */ /* 0x000fe40008011606 */
[----:B---3--:R-:W-:Y:S02]  /*16b0*/  USHF.R.U32.HI UR4, URZ, UR13, UR4 ;  /* 0x0000000dff047299 */ /* 0x008fe40008011604 */
[----:B------:R-:W-:Y:S02]  /*16c0*/  USEL UR5, UR25, UR6, !UP2 ;  /* 0x0000000619057287 */ /* 0x000fe4000d000000 */
[----:B------:R-:W-:-:S04]  /*16d0*/  USEL UR4, UR26, UR4, !UP1 ;  /* 0x000000041a047287 */ /* 0x000fc8000c800000 */
[----:B------:R-:W-:Y:S02]  /*16e0*/  UIADD3 UR6, UPT, UPT, -UR4, UR5, URZ ;  /* 0x0000000504067290 */ /* 0x000fe4000fffe1ff */
[----:B------:R-:W-:Y:S02]  /*16f0*/  UIADD3 UR4, UPT, UPT, UR4, -UR5, URZ ;  /* 0x8000000504047290 */ /* 0x000fe4000fffe0ff */
[----:B------:R-:W-:Y:S02]  /*1700*/  UIMAD UR26, UR6, UR10, UR26 ;  /* 0x0000000a061a72a4 */ /* 0x000fe4000f8e021a */
[----:B------:R-:W-:-:S12]  /*1710*/  UIMAD UR25, UR4, UR12, UR25 ;  /* 0x0000000c041972a4 */ /* 0x000fd8000f8e0219 */
.L_x_19:
[----:B------:R-:W-:Y:S05]  /*1720*/  BRA.U !UP5, `(.L_x_20) ;  /* 0x000000010d0c7547 */ /* 0x000fea000b800000 */
[----:B------:R-:W-:Y:S01]  /*1730*/  UCGABAR_WAIT ;  /* 0x0000000000007dc7 */ /* 0x000fe20008000000 */
[----:B------:R-:W-:Y:S01]  /*1740*/  CCTL.IVALL ;  /* 0x00000000ff00798f */ /* 0x000fe20002000000 */
[----:B------:R-:W-:Y:S05]  /*1750*/  BRA `(.L_x_21) ;  /* 0x0000000000047947 */ /* 0x000fea0003800000 */
.L_x_20:
[----:B------:R-:W-:Y:S06]  /*1760*/  BAR.SYNC.DEFER_BLOCKING 0x0 ;  /* 0x0000000000007b1d */ /* 0x000fec0000010000 */
.L_x_21:
[----:B------:R-:W-:Y:S05]  /*1770*/  BRA.U UP0, `(.L_x_22) ;  /* 0x0000001500407547 */ /* 0x000fea000b800000 */
[----:B------:R-:W1:Y:S01]  /*1780*/  LDCU UR6, c[0x0][0x38c] ;  /* 0x00007180ff0677ac */ /* 0x000e620008000800 */
[----:B------:R-:W-:Y:S01]  /*1790*/  PLOP3.LUT P1, PT, PT, PT, UP3, 0x80, 0x8 ;  /* 0x000000000008781c */ /* 0x000fe20003f2f038 */
[----:B------:R-:W-:Y:S01]  /*17a0*/  IMAD.MOV.U32 R12, RZ, RZ, 0x1 ;  /* 0x00000001ff0c7424 */ /* 0x000fe200078e00ff */
[----:B------:R-:W-:Y:S01]  /*17b0*/  ISETP.NE.AND P2, PT, R3, RZ, P3 ;  /* 0x000000ff0300720c */ /* 0x000fe20001f45270 */
[----:B------:R-:W-:Y:S01]  /*17c0*/  USHF.L.U32 UR7, UR24, 0x7, URZ ;  /* 0x0000000718077899 */ /* 0x000fe200080006ff */
[----:B------:R-:W-:Y:S01]  /*17d0*/  PLOP3.LUT P1, PT, P1, PT, PT, 0x8, 0x80 ;  /* 0x000000000080781c */ /* 0x000fe20000f2e170 */
[----:B------:R-:W-:Y:S01]  /*17e0*/  UISETP.NE.AND UP1, UPT, UR18, URZ, UPT ;  /* 0x000000ff1200728c */ /* 0x000fe2000bf25270 */
[----:B------:R-:W-:Y:S01]  /*17f0*/  CS2R R10, SRZ ;  /* 0x00000000000a7805 */ /* 0x000fe2000001ff00 */
[----:B------:R-:W-:Y:S01]  /*1800*/  USHF.L.U32 UR52, UR24, 0x5, URZ ;  /* 0x0000000518347899 */ /* 0x000fe200080006ff */
[----:B------:R-:W-:Y:S01]  /*1810*/  IMAD.MOV.U32 R9, RZ, RZ, RZ ;  /* 0x000000ffff097224 */ /* 0x000fe200078e00ff */
[----:B------:R-:W2:Y:S01]  /*1820*/  LDCU UR46, c[0x0][0x370] ;  /* 0x00006e00ff2e77ac */ /* 0x000ea20008000800 */
[----:B------:R-:W-:Y:S01]  /*1830*/  IMAD.MOV.U32 R8, RZ, RZ, 0x1 ;  /* 0x00000001ff087424 */ /* 0x000fe200078e00ff */
[----:B------:R-:W-:Y:S01]  /*1840*/  USEL UR31, UR37, 0x2, UP1 ;  /* 0x00000002251f7887 */ /* 0x000fe20008800000 */
[----:B------:R-:W3:Y:S01]  /*1850*/  LDCU.64 UR40, c[0x0][0x348] ;  /* 0x00006900ff2877ac */ /* 0x000ee20008000a00 */
[----:B-1----:R-:W-:-:S02]  /*1860*/  UIADD3 UR5, UPT, UPT, UR6, 0x7f, URZ ;  /* 0x0000007f06057890 */ /* 0x002fc4000fffe0ff */
[----:B------:R-:W-:Y:S02]  /*1870*/  UIADD3 UR53, UPT, UPT, UR6, 0xfe, URZ ;  /* 0x000000fe06357890 */ /* 0x000fe4000fffe0ff */
[----:B------:R-:W-:Y:S01]  /*1880*/  USHF.R.S32.HI UR4, URZ, 0x1f, UR5 ;  /* 0x0000001fff047899 */ /* 0x000fe20008011405 */
[----:B------:R-:W1:Y:S03]  /*1890*/  LDCU UR45, c[0x0][0x374] ;  /* 0x00006e80ff2d77ac */ /* 0x000e660008000800 */
[----:B------:R-:W-:Y:S02]  /*18a0*/  ULEA.HI UR4, UR4, UR5, URZ, 0x7 ;  /* 0x0000000504047291 */ /* 0x000fe4000f8f38ff */
[----:B------:R-:W-:Y:S02]  /*18b0*/  UIADD3 UR5, UPT, UPT, UR6, -0x1, URZ ;  /* 0xffffffff06057890 */ /* 0x000fe4000fffe0ff */
[----:B------:R-:W-:-:S02]  /*18c0*/  USHF.R.S32.HI UR48, URZ, 0x7, UR4 ;  /* 0x00000007ff307899 */ /* 0x000fc40008011404 */
[----:B------:R-:W-:Y:S02]  /*18d0*/  UISETP.GE.U32.AND UP2, UPT, UR5, -0xff, UPT ;  /* 0xffffff010500788c */ /* 0x000fe4000bf46070 */
[----:B------:R-:W-:Y:S02]  /*18e0*/  UISETP.LT.U32.AND UP0, UPT, UR48, 0x3, UPT ;  /* 0x000000033000788c */ /* 0x000fe4000bf01070 */
[----:B------:R-:W-:Y:S02]  /*18f0*/  ULOP3.LUT UR5, UR7, 0x80, URZ, 0xc0, !UPT ;  /* 0x0000008007057892 */ /* 0x000fe4000f8ec0ff */
[----:B------:R-:W-:Y:S02]  /*1900*/  USEL UR47, UR48, 0x3, UP0 ;  /* 0x00000003302f7887 */ /* 0x000fe40008000000 */
[----:B------:R-:W-:Y:S02]  /*1910*/  ULOP3.LUT UR52, UR52, 0x20, URZ, 0xc0, !UPT ;  /* 0x0000002034347892 */ /* 0x000fe4000f8ec0ff */
[----:B------:R-:W-:-:S02]  /*1920*/  UIADD3 UR4, UPT, UPT, UR47, -0x1, URZ ;  /* 0xffffffff2f047890 */ /* 0x000fc4000fffe0ff */
[----:B------:R-:W-:Y:S02]  /*1930*/  @UP2 UIADD3 UR4, UPT, UPT, UR47, URZ, URZ ;  /* 0x000000ff2f042290 */ /* 0x000fe4000fffe0ff */
[----:B------:R-:W-:Y:S02]  /*1940*/  ULEA.HI UR50, UR30, UR5, URZ, 0x1a ;  /* 0x000000051e327291 */ /* 0x000fe4000f8fd0ff */
[----:B------:R-:W-:Y:S02]  /*1950*/  UIADD3 UR51, UPT, UPT, UR48, -UR47, URZ ;  /* 0x8000002f30337290 */ /* 0x000fe4000fffe0ff */
[----:B------:R-:W-:Y:S02]  /*1960*/  UIADD3 UR37, UPT, UPT, UR4, 0x1, URZ ;  /* 0x0000000104257890 */ /* 0x000fe4000fffe0ff */
[----:B------:R-:W-:Y:S01]  /*1970*/  UIADD3 UR49, UPT, UPT, -UR4, URZ, URZ ;  /* 0x000000ff04317290 */ /* 0x000fe2000fffe1ff */
[----:B-123--:R-:W-:-:S11]  /*1980*/  UMOV UR15, URZ ;  /* 0x000000ff000f7c82 */ /* 0x00efd60008000000 */
.L_x_44:
[----:B------:R-:W-:Y:S01]  /*1990*/  UISETP.NE.AND UP0, UPT, UR55, URZ, UPT ;  /* 0x000000ff3700728c */ /* 0x000fe2000bf05270 */
[----:B-1----:R-:W1:Y:S08]  /*19a0*/  S2UR UR55, SR_CgaCtaId ;  /* 0x00000000003779c3 */ /* 0x002e700000008800 */
[----:B------:R-:W-:Y:S05]  /*19b0*/  BRA.U UP0, `(.L_x_23) ;  /* 0x0000000100347547 */ /* 0x000fea000b800000 */
[----:B------:R-:W2:Y:S01]  /*19c0*/  S2R R0, SR_CgaCtaId ;  /* 0x0000000000007919 */ /* 0x000ea20000008800 */
[----:B------:R-:W-:Y:S02]  /*19d0*/  MOV R3, 0x400 ;  /* 0x0000040000037802 */ /* 0x000fe40000000f00 */
[----:B------:R-:W-:Y:S02]  /*19e0*/  SHF.L.U32 R2, R8, 0x1f, RZ ;  /* 0x0000001f08027819 */ /* 0x000fe400000006ff */
[----:B--2---:R-:W-:-:S05]  /*19f0*/  LEA R0, R0, R3, 0x18 ;  /* 0x0000000300007211 */ /* 0x004fca00078ec0ff */
[----:B------:R-:W-:-:S04]  /*1a00*/  IMAD R3, R9, 0x8, R0 ;  /* 0x0000000809037824 */ /* 0x000fc800078e0200 */
[----:B------:R-:W2:Y:S02]  /*1a10*/  SYNCS.PHASECHK.TRANS64.TRYWAIT P0, [R3+URZ+0xe0], R2 ;  /* 0x0000e002030075a7 */ /* 0x000ea400080011ff */
[----:B--2---:R-:W-:Y:S05]  /*1a20*/  @!P0 BRA `(.L_x_24) ;  /* 0x0000006800c88947 */ /* 0x004fea0003800000 */
.L_x_134:
[----:B------:R-:W-:Y:S01]  /*1a30*/  VIADD R9, R9, 0x1 ;  /* 0x0000000109097836 */ /* 0x000fe20000000000 */
[----:B------:R2:W-:Y:S04]  /*1a40*/  SYNCS.ARRIVE.TRANS64.A1T0 RZ, [R3+URZ+0xd0], RZ ;  /* 0x0000d0ff03ff79a7 */ /* 0x0005e800081000ff */
[----:B------:R-:W-:-:S04]  /*1a50*/  ISETP.NE.AND P0, PT, R9, 0x2, PT ;  /* 0x000000020900780c */ /* 0x000fc80003f05270 */
[----:B------:R-:W-:Y:S02]  /*1a60*/  SEL R9, R9, RZ, P0 ;  /* 0x000000ff09097207 */ /* 0x000fe40000000000 */
[----:B--2---:R-:W-:-:S04]  /*1a70*/  SEL R3, RZ, 0x1, P0 ;  /* 0x00000001ff037807 */ /* 0x004fc80000000000 */
[----:B------:R-:W-:-:S07]  /*1a80*/  LOP3.LUT R8, R8, R3, RZ, 0x3c, !PT ;  /* 0x0000000308087212 */ /* 0x000fce00078e3cff */
.L_x_23:
[----:B------:R-:W-:Y:S01]  /*1a90*/  UMOV UR14, 0x400 ;  /* 0x00000400000e7882 */ /* 0x000fe20000000000 */
[----:B------:R-:W-:Y:S01]  /*1aa0*/  SHF.L.U32 R0, R12, 0x1f, RZ ;  /* 0x0000001f0c007819 */ /* 0x000fe200000006ff */
[----:B-1----:R-:W-:Y:S02]  /*1ab0*/  ULEA UR14, UR55, UR14, 0x18 ;  /* 0x0000000e370e7291 */ /* 0x002fe4000f8ec0ff */
[----:B------:R-:W-:Y:S02]  /*1ac0*/  UISETP.GE.U32.AND UP0, UPT, UR53, 0xff, UPT ;  /* 0x000000ff3500788c */ /* 0x000fe4000bf06070 */
[----:B------:R-:W-:Y:S02]  /*1ad0*/  ULEA UR4, UR15, UR14, 0x3 ;  /* 0x0000000e0f047291 */ /* 0x000fe4000f8e18ff */
[----:B------:R-:W-:Y:S01]  /*1ae0*/  ULEA UR19, UR26, UR52, 0x6 ;  /* 0x000000341a137291 */ /* 0x000fe2000f8e30ff */
[----:B------:R-:W-:-:S06]  /*1af0*/  UMOV UR13, URZ ;  /* 0x000000ff000d7c82 */ /* 0x000fcc0008000000 */
[----:B------:R1:W2:Y:S01]  /*1b00*/  SYNCS.PHASECHK.TRANS64.TRYWAIT P0, [UR4+0x18], R0 ;  /* 0x00001800ff0075a7 */ /* 0x0002a20008001104 */
[----:B------:R-:W-:-:S04]  /*1b10*/  ULEA.HI UR4, UR25, UR25, URZ, 0x1 ;  /* 0x0000001919047291 */ /* 0x000fc8000f8f08ff */
[----:B------:R-:W-:-:S04]  /*1b20*/  USHF.L.U32 UR4, UR4, 0x7, URZ ;  /* 0x0000000704047899 */ /* 0x000fc800080006ff */
[----:B------:R-:W-:-:S04]  /*1b30*/  ULOP3.LUT UR35, UR4, 0xffffff00, URZ, 0xc0, !UPT ;  /* 0xffffff0004237892 */ /* 0x000fc8000f8ec0ff */
[----:B------:R-:W-:Y:S01]  /*1b40*/  UIADD3 UR35, UPT, UPT, UR50, UR35, URZ ;  /* 0x0000002332237290 */ /* 0x000fe2000fffe0ff */
[----:B------:R-:W-:Y:S11]  /*1b50*/  BRA.U !UP0, `(.L_x_25) ;  /* 0x0000000108f87547 */ /* 0x000ff6000b800000 */
[----:B------:R-:W-:Y:S01]  /*1b60*/  UMOV UR21, UR49 ;  /* 0x0000003100157c82 */ /* 0x000fe20008000000 */
[----:B------:R-:W-:Y:S01]  /*1b70*/  UMOV UR4, UR15 ;  /* 0x0000000f00047c82 */ /* 0x000fe20008000000 */
[----:B------:R-:W-:-:S05]  /*1b80*/  UMOV UR26, 0x40 ;  /* 0x00000040001a7882 */ /* 0x000fca0000000000 */
.L_x_31:
[----:B------:R-:W-:Y:S01]  /*1b90*/  ULEA UR33, UR4, UR14, 0x3 ;  /* 0x0000000e04217291 */ /* 0x000fe2000f8e18ff */
[----:B------:R-:W-:Y:S01]  /*1ba0*/  @P3 MOV R2, 0x14000 ;  /* 0x0001400000023802 */ /* 0x000fe20000000f00 */
[----:B--2-4-:R-:W-:Y:S10]  /*1bb0*/  @P0 BRA `(.L_x_26) ;  /* 0x00000000000c0947 */ /* 0x014ff40003800000 */
[----:B------:R-:W-:-:S04]  /*1bc0*/  SHF.L.U32 R3, R12, 0x1f, RZ ;  /* 0x0000001f0c037819 */ /* 0x000fc800000006ff */
[----:B------:R-:W2:Y:S02]  /*1bd0*/  SYNCS.PHASECHK.TRANS64.TRYWAIT P0, [UR33+0x18], R3 ;  /* 0x00001803ff0075a7 */ /* 0x000ea40008001121 */
[----:B--2---:R-:W-:Y:S05]  /*1be0*/  @!P0 BRA `(.L_x_27) ;  /* 0x00000068006c8947 */ /* 0x004fea0003800000 */
.L_x_26:
[----:B------:R2:W-:Y:S01]  /*1bf0*/  @P3 SYNCS.ARRIVE.TRANS64 RZ, [UR33], R2 ;  /* 0x00000002ffff39a7 */ /* 0x0005e20008000021 */
[----:B------:R-:W-:Y:S02]  /*1c00*/  ULOP3.LUT UR5, UR31, 0x2, URZ, 0xfc, !UPT ;  /* 0x000000021f057892 */ /* 0x000fe4000f8efcff */
[----:B------:R-:W-:Y:S02]  /*1c10*/  UIADD3 UR21, UPT, UPT, UR21, 0x1, URZ ;  /* 0x0000000115157890 */ /* 0x000fe4000fffe0ff */
[----:B------:R-:W-:Y:S02]  /*1c20*/  UISETP.NE.AND UP0, UPT, UR5, 0x2, UPT ;  /* 0x000000020500788c */ /* 0x000fe4000bf05270 */
[----:B------:R-:W-:-:S07]  /*1c30*/  UISETP.NE.AND UP2, UPT, UR21, 0x1, UPT ;  /* 0x000000011500788c */ /* 0x000fce000bf45270 */
[----:B------:R-:W-:Y:S05]  /*1c40*/  BRA.U UP0, `(.L_x_28) ;  /* 0x0000000100047547 */ /* 0x000fea000b800000 */
[----:B------:R-:W-:Y:S05]  /*1c50*/  BPT.TRAP 0x1 ;  /* 0x000000040000795c */ /* 0x000fea0000300000 */
.L_x_28:
[----:B------:R-:W-:Y:S04]  /*1c60*/  BSSY.RECONVERGENT B0, `(.L_x_29) ;  /* 0x0000003000007945 */ /* 0x000fe80003800200 */
[----:B------:R-:W-:Y:S05]  /*1c70*/  @!P2 BRA `(.L_x_30) ;  /* 0x000000000004a947 */ /* 0x000fea0003800000 */
[----:B------:R-:W-:Y:S05]  /*1c80*/  BPT.TRAP 0x1 ;  /* 0x000000040000795c */ /* 0x000fea0000300000 */
.L_x_30:
[----:B------:R-:W-:Y:S05]  /*1c90*/  BSYNC.RECONVERGENT B0 ;  /* 0x0000000000007941 */ /* 0x000fea0003800200 */
.L_x_29:
[----:B------:R-:W-:Y:S02]  /*1ca0*/  UIADD3 UR5, UPT, UPT, UR4, 0x1, URZ ;  /* 0x0000000104057890 */ /* 0x000fe4000fffe0ff */
[----:B------:R-:W-:Y:S02]  /*1cb0*/  ULEA UR24, UR4, UR30, 0xe ;  /* 0x0000001e04187291 */ /* 0x000fe4000f8e70ff */
[----:B------:R-:W-:Y:S02]  /*1cc0*/  UISETP.NE.AND UP0, UPT, UR5, 0x3, UPT ;  /* 0x000000030500788c */ /* 0x000fe4000bf05270 */
[----:B------:R-:W-:Y:S02]  /*1cd0*/  ULEA UR24, UR24, UR14, 0x1 ;  /* 0x0000000e18187291 */ /* 0x000fe4000f8e08ff */
[----:B------:R-:W-:Y:S02]  /*1ce0*/  USEL UR6, URZ, 0x1, UP0 ;  /* 0x00000001ff067887 */ /* 0x000fe40008000000 */
[----:B------:R-:W-:-:S02]  /*1cf0*/  USEL UR15, UR5, URZ, UP0 ;  /* 0x000000ff050f7287 */ /* 0x000fc40008000000 */
[----:B------:R-:W-:Y:S02]  /*1d00*/  ULEA UR8, UR4, UR14, 0xd ;  /* 0x0000000e04087291 */ /* 0x000fe4000f8e68ff */
[----:B------:R-:W-:Y:S01]  /*1d10*/  ULEA UR5, UR15, UR14, 0x3 ;  /* 0x0000000e0f057291 */ /* 0x000fe2000f8e18ff */
[----:B------:R-:W-:Y:S01]  /*1d20*/  LOP3.LUT R12, R12, UR6, RZ, 0x3c, !PT ;  /* 0x000000060c0c7c12 */ /* 0x000fe2000f8e3cff */
[----:B------:R-:W-:Y:S02]  /*1d30*/  UIADD3 UR6, UP1, UPT, UR40, 0x80, URZ ;  /* 0x0000008028067890 */ /* 0x000fe4000ff3e0ff */
[----:B------:R-:W-:Y:S01]  /*1d40*/  UIADD3 UR4, UP0, UPT, UR40, 0x180, URZ ;  /* 0x0000018028047890 */ /* 0x000fe2000ff1e0ff */
[----:B-1----:R-:W-:Y:S01]  /*1d50*/  SHF.L.U32 R0, R12, 0x1f, RZ ;  /* 0x0000001f0c007819 */ /* 0x002fe200000006ff */
[----:B------:R-:W-:Y:S02]  /*1d60*/  UIADD3 UR34, UPT, UPT, UR26, -0x40, URZ ;  /* 0xffffffc01a227890 */ /* 0x000fe4000fffe0ff */
[----:B------:R-:W-:Y:S01]  /*1d70*/  ULOP3.LUT UR33, UR33, 0xfefffff8, URZ, 0xc0, !UPT ;  /* 0xfefffff821217892 */ /* 0x000fe2000f8ec0ff */
[----:B------:R3:W4:Y:S01]  /*1d80*/  SYNCS.PHASECHK.TRANS64.TRYWAIT P0, [UR5+0x18], R0 ;  /* 0x00001800ff0075a7 */ /* 0x0007220008001105 */
[----:B------:R-:W-:-:S02]  /*1d90*/  UIADD3.X UR7, UPT, UPT, URZ, UR41, URZ, UP1, !UPT ;  /* 0x00000029ff077290 */ /* 0x000fc40008ffe4ff */
[----:B------:R-:W-:Y:S02]  /*1da0*/  UIADD3 UR32, UPT, UPT, UR24, 0x6400, URZ ;  /* 0x0000640018207890 */ /* 0x000fe4000fffe0ff */
[----:B------:R-:W-:Y:S02]  /*1db0*/  UPRMT UR13, URZ, 0x5410, UR29 ;  /* 0x00005410ff0d7896 */ /* 0x000fe4000800001d */
[----:B------:R-:W-:Y:S02]  /*1dc0*/  UIADD3 UR24, UPT, UPT, UR24, 0xa400, URZ ;  /* 0x0000a40018187890 */ /* 0x000fe4000fffe0ff */
[----:B------:R-:W-:Y:S02]  /*1dd0*/  UIADD3.X UR5, UPT, UPT, URZ, UR41, URZ, UP0, !UPT ;  /* 0x00000029ff057290 */ /* 0x000fe400087fe4ff */
[----:B------:R-:W-:Y:S02]  /*1de0*/  UIADD3 UR16, UPT, UPT, UR8, 0x1e400, URZ ;  /* 0x0001e40008107890 */ /* 0x000fe4000fffe0ff */
[----:B------:R-:W-:Y:S01]  /*1df0*/  UIADD3 UR8, UPT, UPT, UR8, 0x1f400, URZ ;  /* 0x0001f40008087890 */ /* 0x000fe2000fffe0ff */
[----:B------:R-:W-:Y:S01]  /*1e00*/  UMOV UR22, 0x0 ;  /* 0x0000000000167882 */ /* 0x000fe20000000000 */
[----:B------:R-:W-:Y:S01]  /*1e10*/  UMOV UR23, 0x10000000 ;  /* 0x1000000000177882 */ /* 0x000fe20000000000 */
[----:B------:R-:W-:Y:S01]  /*1e20*/  UMOV UR27, UR35 ;  /* 0x00000023001b7c82 */ /* 0x000fe20008000000 */
[----:B------:R-:W-:Y:S01]  /*1e30*/  UMOV UR28, UR36 ;  /* 0x00000024001c7c82 */ /* 0x000fe20008000000 */
[----:B------:R-:W-:Y:S01]  /*1e40*/  UMOV UR25, UR33 ;  /* 0x0000002100197c82 */ /* 0x000fe20008000000 */
[----:B------:R-:W-:Y:S01]  /*1e50*/  UMOV UR20, UR36 ;  /* 0x0000002400147c82 */ /* 0x000fe20008000000 */
[----:B------:R-:W-:Y:S01]  /*1e60*/  UMOV UR17, UR33 ;  /* 0x0000002100117c82 */ /* 0x000fe20008000000 */
[----:B------:R-:W-:Y:S01]  /*1e70*/  UMOV UR18, UR34 ;  /* 0x0000002200127c82 */ /* 0x000fe20008000000 */
[----:B------:R-:W-:Y:S01]  /*1e80*/  UTMALDG.3D.MULTICAST.2CTA [UR32], [UR6], UR13, desc[UR22] ;  /* 0x00001620060073b4 */ /* 0x000fe2000821180d */
[----:B------:R-:W-:Y:S01]  /*1e90*/  UMOV UR10, UR26 ;  /* 0x0000001a000a7c82 */ /* 0x000fe20008000000 */
[----:B------:R-:W-:Y:S01]  /*1ea0*/  UMOV UR11, UR19 ;  /* 0x00000013000b7c82 */ /* 0x000fe20008000000 */
[----:B------:R-:W-:Y:S01]  /*1eb0*/  UMOV UR12, UR36 ;  /* 0x00000024000c7c82 */ /* 0x000fe20008000000 */
[----:B------:R-:W-:Y:S01]  /*1ec0*/  UMOV UR9, UR33 ;  /* 0x0000002100097c82 */ /* 0x000fe20008000000 */
[----:B------:R1:W-:Y:S01]  /*1ed0*/  UTMALDG.3D.MULTICAST.2CTA [UR24], [UR6], UR13, desc[UR22] ;  /* 0x00001618060073b4 */ /* 0x0003e2000821180d */
[----:B------:R-:W-:Y:S01]  /*1ee0*/  UTMALDG.3D.2CTA [UR16], [UR4], desc[UR22] ;  /* 0x00001610040075b4 */ /* 0x000fe20008211000 */
[----:B------:R2:W-:Y:S01]  /*1ef0*/  UTMALDG.3D.2CTA [UR8], [UR4], desc[UR22] ;  /* 0x00001608040075b4 */ /* 0x0005e20008211000 */
[----:B-1----:R-:W-:Y:S01]  /*1f00*/  UIADD3 UR26, UPT, UPT, UR26, 0x80, URZ ;  /* 0x000000801a1a7890 */ /* 0x002fe2000fffe0ff */
[----:B------:R-:W-:Y:S01]  /*1f10*/  UMOV UR13, UR37 ;  /* 0x00000025000d7c82 */ /* 0x000fe20008000000 */
[----:B--2---:R-:W-:Y:S01]  /*1f20*/  UMOV UR4, UR15 ;  /* 0x0000000f00047c82 */ /* 0x004fe20008000000 */
[----:B---3--:R-:W-:Y:S09]  /*1f30*/  BRA.U UP2, `(.L_x_31) ;  /* 0xfffffffd02147547 */ /* 0x008ff2000b83ffff */
.L_x_25:
[----:B------:R-:W-:Y:S01]  /*1f40*/  ULEA UR4, UR15, UR14, 0x3 ;  /* 0x0000000e0f047291 */ /* 0x000fe2000f8e18ff */
[----:B-1----:R-:W-:Y:S01]  /*1f50*/  SHF.L.U32 R0, R12, 0x1f, RZ ;  /* 0x0000001f0c007819 */ /* 0x002fe200000006ff */
[----:B------:R-:W-:Y:S01]  /*1f60*/  @!P1 SYNCS.ARRIVE.TRANS64.A1T0 RZ, [UR14+0x68], RZ ;  /* 0x000068ffffff99a7 */ /* 0x000fe2000810000e */
[----:B------:R-:W-:-:S06]  /*1f70*/  UISETP.GT.AND UP0, UPT, UR48, UR47, UPT ;  /* 0x0000002f3000728c */ /* 0x000fcc000bf04270 */
[----:B------:R1:W3:Y:S03]  /*1f80*/  SYNCS.PHASECHK.TRANS64.TRYWAIT P1, [UR4+0x18], R0 ;  /* 0x00001800ff0075a7 */ /* 0x0002e60008021104 */
[----:B------:R-:W-:Y:S05]  /*1f90*/  BRA.U !UP0, `(.L_x_32) ;  /* 0x0000000508047547 */ /* 0x000fea000b800000 */
[----:B------:R-:W-:Y:S01]  /*1fa0*/  UIADD3 UR21, UPT, UPT, UR51, UR13, URZ ;  /* 0x0000000d33157290 */ /* 0x000fe2000fffe0ff */
[----:B------:R-:W-:-:S11]  /*1fb0*/  UMOV UR6, UR15 ;  /* 0x0000000f00067c82 */ /* 0x000fd60008000000 */
.L_x_40:
[----:B------:R-:W-:Y:S01]  /*1fc0*/  ULEA UR7, UR6, UR14, 0x3 ;  /* 0x0000000e06077291 */ /* 0x000fe2000f8e18ff */
[----:B---3--:R-:W-:Y:S01]  /*1fd0*/  @P3 MOV R2, 0x14000 ;  /* 0x0001400000023802 */ /* 0x008fe20000000f00 */
[----:B--23--:R-:W-:Y:S10]  /*1fe0*/  @P1 BRA `(.L_x_33) ;  /* 0x00000000000c1947 */ /* 0x00cff40003800000 */
[----:B------:R-:W-:-:S04]  /*1ff0*/  SHF.L.U32 R3, R12, 0x1f, RZ ;  /* 0x0000001f0c037819 */ /* 0x000fc800000006ff */
[----:B--2-4-:R-:W2:Y:S02]  /*2000*/  SYNCS.PHASECHK.TRANS64.TRYWAIT P0, [UR7+0x18], R3 ;  /* 0x00001803ff0075a7 */ /* 0x014ea40008001107 */
[----:B--2---:R-:W-:Y:S05]  /*2010*/  @!P0 BRA `(.L_x_34) ;  /* 0x0000006400788947 */ /* 0x004fea0003800000 */
.L_x_33:
[----:B------:R3:W-:Y:S01]  /*2020*/  @P3 SYNCS.ARRIVE.TRANS64 RZ, [UR7], R2 ;  /* 0x00000002ffff39a7 */ /* 0x0007e20008000007 */
[----:B------:R-:W-:-:S04]  /*2030*/  ULOP3.LUT UR4, UR31, 0x2, URZ, 0xfc, !UPT ;  /* 0x000000021f047892 */ /* 0x000fc8000f8efcff */
[----:B------:R-:W-:-:S09]  /*2040*/  UISETP.NE.AND UP0, UPT, UR4, 0x2, UPT ;  /* 0x000000020400788c */ /* 0x000fd2000bf05270 */
[----:B------:R-:W-:Y:S05]  /*2050*/  BRA.U UP0, `(.L_x_35) ;  /* 0x0000000100047547 */ /* 0x000fea000b800000 */
[----:B------:R-:W-:Y:S05]  /*2060*/  BPT.TRAP 0x1 ;  /* 0x000000040000795c */ /* 0x000fea0000300000 */
.L_x_35:
[----:B------:R-:W-:Y:S04]  /*2070*/  BSSY.RECONVERGENT B0, `(.L_x_36) ;  /* 0x0000003000007945 */ /* 0x000fe80003800200 */
[----:B------:R-:W-:Y:S05]  /*2080*/  @!P2 BRA `(.L_x_37) ;  /* 0x000000000004a947 */ /* 0x000fea0003800000 */
[----:B------:R-:W-:Y:S05]  /*2090*/  BPT.TRAP 0x1 ;  /* 0x000000040000795c */ /* 0x000fea0000300000 */
.L_x_37:
[----:B------:R-:W-:Y:S05]  /*20a0*/  BSYNC.RECONVERGENT B0 ;  /* 0x0000000000007941 */ /* 0x000fea0003800200 */
.L_x_36:
[----:B------:R-:W-:Y:S01]  /*20b0*/  UIADD3 UR4, UPT, UPT, UR6, 0x1, URZ ;  /* 0x0000000106047890 */ /* 0x000fe2000fffe0ff */
[----:B------:R-:W-:Y:S01]  /*20c0*/  BSSY.RECONVERGENT B0, `(.L_x_38) ;  /* 0x000002a000007945 */ /* 0x000fe20003800200 */
[----:B--2-4-:R-:W-:Y:S02]  /*20d0*/  ELECT P0, URZ, PT ;  /* 0x0000000000ff782f */ /* 0x014fe40003800000 */
[----:B------:R-:W-:-:S04]  /*20e0*/  UISETP.NE.AND UP0, UPT, UR4, 0x3, UPT ;  /* 0x000000030400788c */ /* 0x000fc8000bf05270 */
[----:B------:R-:W-:Y:S02]  /*20f0*/  USEL UR5, URZ, 0x1, UP0 ;  /* 0x00000001ff057887 */ /* 0x000fe40008000000 */
[----:B------:R-:W-:-:S04]  /*2100*/  USEL UR15, UR4, URZ, UP0 ;  /* 0x000000ff040f7287 */ /* 0x000fc80008000000 */
[----:B------:R-:W-:Y:S01]  /*2110*/  ULEA UR4, UR15, UR14, 0x3 ;  /* 0x0000000e0f047291 */ /* 0x000fe2000f8e18ff */
[----:B------:R-:W-:-:S04]  /*2120*/  LOP3.LUT R12, R12, UR5, RZ, 0x3c, !PT ;  /* 0x000000050c0c7c12 */ /* 0x000fc8000f8e3cff */
[----:B-1----:R-:W-:-:S04]  /*2130*/  SHF.L.U32 R0, R12, 0x1f, RZ ;  /* 0x0000001f0c007819 */ /* 0x002fc800000006ff */
[----:B------:R1:W2:Y:S01]  /*2140*/  SYNCS.PHASECHK.TRANS64.TRYWAIT P1, [UR4+0x18], R0 ;  /* 0x00001800ff0075a7 */ /* 0x0002a20008021104 */
[----:B------:R-:W-:Y:S05]  /*2150*/  @!P0 BRA `(.L_x_39) ;  /* 0x0000000000808947 */ /* 0x000fea0003800000 */
[----:B------:R-:W-:Y:S02]  /*2160*/  ULEA UR24, UR6, UR30, 0xe ;  /* 0x0000001e06187291 */ /* 0x000fe4000f8e70ff */
[----:B------:R-:W-:Y:S02]  /*2170*/  UIADD3 UR4, UP1, UPT, UR40, 0x80, URZ ;  /* 0x0000008028047890 */ /* 0x000fe4000ff3e0ff */
[----:B------:R-:W-:Y:S02]  /*2180*/  ULEA UR24, UR24, UR14, 0x1 ;  /* 0x0000000e18187291 */ /* 0x000fe4000f8e08ff */
[----:B------:R-:W-:Y:S02]  /*2190*/  USHF.L.U32 UR34, UR13, 0x7, URZ ;  /* 0x000000070d227899 */ /* 0x000fe400080006ff */
[----:B------:R-:W-:Y:S02]  /*21a0*/  ULEA UR8, UR6, UR14, 0xd ;  /* 0x0000000e06087291 */ /* 0x000fe4000f8e68ff */
[----:B------:R-:W-:-:S02]  /*21b0*/  UIADD3 UR22, UP0, UPT, UR40, 0x180, URZ ;  /* 0x0000018028167890 */ /* 0x000fc4000ff1e0ff */
[----:B------:R-:W-:Y:S02]  /*21c0*/  ULOP3.LUT UR33, UR7, 0xfefffff8, URZ, 0xc0, !UPT ;  /* 0xfefffff807217892 */ /* 0x000fe4000f8ec0ff */
[----:B------:R-:W-:Y:S02]  /*21d0*/  UIADD3.X UR5, UPT, UPT, URZ, UR41, URZ, UP1, !UPT ;  /* 0x00000029ff057290 */ /* 0x000fe40008ffe4ff */
[----:B------:R-:W-:Y:S02]  /*21e0*/  UIADD3 UR32, UPT, UPT, UR24, 0x6400, URZ ;  /* 0x0000640018207890 */ /* 0x000fe4000fffe0ff */
[----:B------:R-:W-:Y:S02]  /*21f0*/  UPRMT UR10, URZ, 0x5410, UR29 ;  /* 0x00005410ff0a7896 */ /* 0x000fe4000800001d */
[----:B------:R-:W-:Y:S02]  /*2200*/  UIADD3 UR26, UPT, UPT, UR34, 0x40, URZ ;  /* 0x00000040221a7890 */ /* 0x000fe4000fffe0ff */
[----:B------:R-:W-:-:S02]  /*2210*/  UIADD3 UR24, UPT, UPT, UR24, 0xa400, URZ ;  /* 0x0000a40018187890 */ /* 0x000fc4000fffe0ff */
        /* <DEDUP_REMOVED lines=13> */
[----:B------:R-:W-:Y:S01]  /*22f0*/  UMOV UR12, UR36 ;  /* 0x00000024000c7c82 */ /* 0x000fe20008000000 */
[----:B------:R-:W-:Y:S01]  /*2300*/  UMOV UR9, UR33 ;  /* 0x0000002100097c82 */ /* 0x000fe20008000000 */
[----:B------:R4:W-:Y:S01]  /*2310*/  UTMALDG.3D.MULTICAST.2CTA [UR24], [UR4], UR10, desc[UR38] ;  /* 0x00002618040073b4 */ /* 0x0009e2000821180a */
[----:B------:R1:W-:Y:S01]  /*2320*/  UTMALDG.3D.2CTA [UR16], [UR22], desc[UR38] ;  /* 0x00002610160075b4 */ /* 0x0003e20008211000 */
[----:B----4-:R-:W-:-:S02]  /*2330*/  UMOV UR10, UR26 ;  /* 0x0000001a000a7c82 */ /* 0x010fc40008000000 */
[----:B------:R1:W-:Y:S02]  /*2340*/  UTMALDG.3D.2CTA [UR8], [UR22], desc[UR38] ;  /* 0x00002608160075b4 */ /* 0x0003e40008211000 */
[----:B-1----:R-:W-:Y:S01]  /*2350*/  NOP ;  /* 0x0000000000007918 */ /* 0x002fe20000000000 */
.L_x_39:
[----:B------:R-:W-:Y:S05]  /*2360*/  BSYNC.RECONVERGENT B0 ;  /* 0x0000000000007941 */ /* 0x000fea0003800200 */
.L_x_38:
[----:B------:R-:W-:Y:S01]  /*2370*/  UIADD3 UR13, UPT, UPT, UR13, 0x1, URZ ;  /* 0x000000010d0d7890 */ /* 0x000fe2000fffe0ff */
[----:B------:R-:W-:-:S03]  /*2380*/  UMOV UR6, UR15 ;  /* 0x0000000f00067c82 */ /* 0x000fc60008000000 */
[----:B------:R-:W-:-:S09]  /*2390*/  UISETP.NE.AND UP0, UPT, UR13, UR21, UPT ;  /* 0x000000150d00728c */ /* 0x000fd2000bf05270 */
[----:B------:R-:W-:Y:S05]  /*23a0*/  BRA.U UP0, `(.L_x_40) ;  /* 0xfffffffd00047547 */ /* 0x000fea000b83ffff */
.L_x_32:
[C---:B------:R-:W-:Y:S01]  /*23b0*/  LEA R3, R11.reuse, UR14, 0x3 ;  /* 0x0000000e0b037c11 */ /* 0x040fe2000f8e18ff */
[----:B------:R-:W-:Y:S01]  /*23c0*/  NOP ;  /* 0x0000000000007918 */ /* 0x000fe20000000000 */
[----:B-1----:R-:W-:Y:S02]  /*23d0*/  SHF.L.U32 R0, R10, 0x1f, RZ ;  /* 0x0000001f0a007819 */ /* 0x002fe400000006ff */
[----:B------:R-:W-:Y:S02]  /*23e0*/  LEA R5, R11, UR14, 0x4 ;  /* 0x0000000e0b057c11 */ /* 0x000fe4000f8e20ff */
[----:B--2-4-:R-:W1:Y:S02]  /*23f0*/  SYNCS.PHASECHK.TRANS64.TRYWAIT P0, [R3+URZ+0x70], R0 ;  /* 0x00007000030075a7 */ /* 0x014e6400080011ff */
[----:B-1----:R-:W-:Y:S05]  /*2400*/  @!P0 BRA `(.L_x_41) ;  /* 0x0000006000948947 */ /* 0x002fea0003800000 */
.L_x_137:
[----:B------:R-:W2:Y:S01]  /*2410*/  LDS.128 R4, [R5+0x100] ;  /* 0x0001000005047984 */ /* 0x000ea20000000c00 */
[----:B------:R-:W-:Y:S01]  /*2420*/  UISETP.GE.AND UP0, UPT, UR42, 0x1, UPT ;  /* 0x000000012a00788c */ /* 0x000fe2000bf06270 */
[----:B------:R-:W-:Y:S01]  /*2430*/  @!PT LDS RZ, [RZ] ;  /* 0x00000000fffff984 */ /* 0x000fe20000000800 */
[----:B------:R-:W-:Y:S01]  /*2440*/  @!PT LDS RZ, [RZ] ;  /* 0x00000000fffff984 */ /* 0x000fe20000000800 */
[----:B------:R-:W-:Y:S01]  /*2450*/  @!PT LDS RZ, [RZ] ;  /* 0x00000000fffff984 */ /* 0x000fe20000000800 */
[----:B------:R-:W-:Y:S01]  /*2460*/  @!PT LDS RZ, [RZ] ;  /* 0x00000000fffff984 */ /* 0x000fe20000000800 */
[----:B------:R4:W-:Y:S06]  /*2470*/  MEMBAR.ALL.CTA ;  /* 0x0000000000007992 */ /* 0x0009ec0000008000 */
[----:B----4-:R-:W4:Y:S01]  /*2480*/  FENCE.VIEW.ASYNC.S ;  /* 0x00000000000073c6 */ /* 0x010f220000000000 */
[----:B--2---:R-:W-:-:S13]  /*2490*/  LOP3.LUT P0, RZ, R6, 0x1, RZ, 0xc0, !PT ;  /* 0x0000000106ff7812 */ /* 0x004fda000780c0ff */
[----:B----4-:R-:W-:Y:S01]  /*24a0*/  VOTEU.ANY UP1, P0 ;  /* 0x0000000000ff7886 */ /* 0x010fe20000020100 */
[----:B------:R-:W-:-:S13]  /*24b0*/  PLOP3.LUT P0, PT, PT, PT, UP1, 0x80, 0x8 ;  /* 0x000000000008781c */ /* 0x000fda0003f0f018 */
[----:B-1----:R-:W-:Y:S02]  /*24c0*/  @P0 LOP3.LUT R0, R5, 0xffff, RZ, 0xc0, !PT ;  /* 0x0000ffff05000812 */ /* 0x002fe400078ec0ff */
[----:B---3--:R-:W-:Y:S02]  /*24d0*/  @P0 MOV R2, R4 ;  /* 0x0000000400020202 */ /* 0x008fe40000000f00 */
[----:B------:R-:W-:Y:S01]  /*24e0*/  @P0 R2UR UR5, R0 ;  /* 0x00000000000502ca */ /* 0x000fe200000e0000 */
[----:B------:R-:W-:Y:S01]  /*24f0*/  VIADD R0, R3, 0x80 ;  /* 0x0000008003007836 */ /* 0x000fe20000000000 */
[----:B------:R-:W-:Y:S02]  /*2500*/  @P0 SHF.R.U32.HI R4, RZ, 0x10, R5 ;  /* 0x00000010ff040819 */ /* 0x000fe40000011605 */
[----:B------:R-:W-:Y:S02]  /*2510*/  @P0 R2UR UR6, R2 ;  /* 0x00000000020602ca */ /* 0x000fe400000e0000 */
[----:B------:R-:W-:-:S02]  /*2520*/  PRMT R0, RZ, 0x654, R0 ;  /* 0x00000654ff007816 */ /* 0x000fc40000000000 */
[----:B------:R-:W-:Y:S02]  /*2530*/  @P0 R2UR UR4, R4 ;  /* 0x00000000040402ca */ /* 0x000fe400000e0000 */
[----:B------:R1:W-:Y:S03]  /*2540*/  SYNCS.ARRIVE.TRANS64.RED.A1T0 RZ, [R0+URZ], RZ ;  /* 0x000000ff00ff79a7 */ /* 0x0003e600081004ff */
[----:B------:R-:W-:-:S04]  /*2550*/  @UP1 UMOV UR43, UR5 ;  /* 0x00000005002b1c82 */ /* 0x000fc80008000000 */
[----:B------:R-:W-:-:S04]  /*2560*/  @UP1 UMOV UR44, UR6 ;  /* 0x00000006002c1c82 */ /* 0x000fc80008000000 */
[----:B------:R-:W-:Y:S01]  /*2570*/  @UP1 UMOV UR36, UR4 ;  /* 0x0000000400241c82 */ /* 0x000fe20008000000 */
[----:B------:R-:W-:Y:S05]  /*2580*/  BRA.U !UP0, `(.L_x_42) ;  /* 0x0000000108d47547 */ /* 0x000fea000b800000 */
[----:B------:R-:W2:Y:S01]  /*2590*/  LDCU.128 UR16, c[0x0][0xb10] ;  /* 0x00016200ff1077ac */ /* 0x000ea20008000c00 */
[----:B------:R-:W3:Y:S01]  /*25a0*/  LDCU UR23, c[0x0][0xb20] ;  /* 0x00016400ff1777ac */ /* 0x000ee20008000800 */
[----:B------:R-:W4:Y:S01]  /*25b0*/  LDCU UR22, c[0x0][0xb0c] ;  /* 0x00016180ff1677ac */ /* 0x000f220008000800 */
[----:B------:R-:W1:Y:S01]  /*25c0*/  LDCU.64 UR8, c[0x0][0xb28] ;  /* 0x00016500ff0877ac */ /* 0x000e620008000a00 */
[----:B------:R-:W-:Y:S02]  /*25d0*/  UISETP.NE.AND UP3, UPT, UR42, 0x1, UPT ;  /* 0x000000012a00788c */ /* 0x000fe4000bf65270 */
[----:B--2---:R-:W-:Y:S02]  /*25e0*/  UIMAD.WIDE.U32 UR6, UR45, UR19, URZ ;  /* 0x000000132d0672a5 */ /* 0x004fe4000f8e00ff */
[----:B------:R-:W-:Y:S02]  /*25f0*/  UIMAD.WIDE.U32 UR4, UR46, UR16, URZ ;  /* 0x000000102e0472a5 */ /* 0x000fe4000f8e00ff */
[----:B------:R-:W-:-:S02]  /*2600*/  UISETP.NE.AND UP0, UPT, UR18, 0x1, UPT ;  /* 0x000000011200788c */ /* 0x000fc4000bf05270 */
[----:B------:R-:W-:Y:S01]  /*2610*/  UIMAD.WIDE.U32 UR20, UR43, UR19, URZ ;  /* 0x000000132b1472a5 */ /* 0x000fe2000f8e00ff */
[----:B------:R-:W-:Y:S02]  /*2620*/  UMOV UR6, UR7 ;  /* 0x0000000700067c82 */ /* 0x000fe40008000000 */
[----:B------:R-:W-:Y:S01]  /*2630*/  UMOV UR4, UR5 ;  /* 0x0000000500047c82 */ /* 0x000fe20008000000 */
[----:B---3--:R-:W-:Y:S02]  /*2640*/  USHF.R.U32.HI UR6, URZ, UR23, UR6 ;  /* 0x00000017ff067299 */ /* 0x008fe40008011606 */
[----:B----4-:R-:W-:Y:S02]  /*2650*/  UISETP.NE.AND UP2, UPT, UR22, 0x1, UPT ;  /* 0x000000011600788c */ /* 0x010fe4000bf45270 */
[----:B------:R-:W-:Y:S02]  /*2660*/  USHF.R.U32.HI UR4, URZ, UR17, UR4 ;  /* 0x00000011ff047299 */ /* 0x000fe40008011604 */
[----:B------:R-:W-:-:S02]  /*2670*/  USEL UR5, UR45, UR6, !UP0 ;  /* 0x000000062d057287 */ /* 0x000fc4000c000000 */
[----:B------:R-:W-:Y:S02]  /*2680*/  USEL UR6, UR46, UR4, !UP2 ;  /* 0x000000042e067287 */ /* 0x000fe4000d000000 */
[----:B-1----:R-:W-:Y:S01]  /*2690*/  UIMAD.WIDE.U32 UR10, UR5, UR8, URZ ;  /* 0x00000008050a72a5 */ /* 0x002fe2000f8e00ff */
[----:B------:R-:W-:Y:S01]  /*26a0*/  UMOV UR4, UR21 ;  /* 0x0000001500047c82 */ /* 0x000fe20008000000 */
[----:B------:R-:W-:Y:S02]  /*26b0*/  UIMAD.WIDE.U32 UR12, UR44, UR16, URZ ;  /* 0x000000102c0c72a5 */ /* 0x000fe4000f8e00ff */
[----:B------:R-:W-:-:S03]  /*26c0*/  UIMAD.WIDE.U32 UR20, UR6, UR8, URZ ;  /* 0x00000008061472a5 */ /* 0x000fc6000f8e00ff */
[----:B------:R-:W-:Y:S01]  /*26d0*/  UMOV UR10, UR11 ;  /* 0x0000000b000a7c82 */ /* 0x000fe20008000000 */
[----:B------:R-:W-:Y:S02]  /*26e0*/  USHF.R.U32.HI UR4, URZ, UR23, UR4 ;  /* 0x00000017ff047299 */ /* 0x000fe40008011604 */
[----:B------:R-:W-:Y:S01]  /*26f0*/  @UP3 USHF.R.U32.HI UR5, URZ, UR9, UR10 ;  /* 0x00000009ff053299 */ /* 0x000fe2000801160a */
[----:B------:R-:W-:Y:S01]  /*2700*/  UMOV UR12, UR13 ;  /* 0x0000000d000c7c82 */ /* 0x000fe20008000000 */
[----:B------:R-:W-:Y:S01]  /*2710*/  UMOV UR20, UR21 ;  /* 0x0000001500147c82 */ /* 0x000fe20008000000 */
[----:B------:R-:W-:Y:S02]  /*2720*/  USHF.R.U32.HI UR17, URZ, UR17, UR12 ;  /* 0x00000011ff117299 */ /* 0x000fe4000801160c */
[----:B------:R-:W-:Y:S02]  /*2730*/  USEL UR4, UR43, UR4, !UP0 ;  /* 0x000000042b047287 */ /* 0x000fe4000c000000 */
[----:B------:R-:W-:-:S02]  /*2740*/  @UP3 USHF.R.U32.HI UR6, URZ, UR9, UR20 ;  /* 0x00000009ff063299 */ /* 0x000fc40008011614 */
[----:B------:R-:W-:Y:S02]  /*2750*/  UIMAD UR7, UR42, UR5, URZ ;  /* 0x000000052a0772a4 */ /* 0x000fe4000f8e02ff */
[----:B------:R-:W-:Y:S02]  /*2760*/  USEL UR5, UR44, UR17, !UP2 ;  /* 0x000000112c057287 */ /* 0x000fe4000d000000 */
[----:B------:R-:W-:Y:S02]  /*2770*/  UIMAD UR10, UR42, UR6, URZ ;  /* 0x000000062a0a72a4 */ /* 0x000fe4000f8e02ff */
[----:B------:R-:W-:Y:S02]  /*2780*/  UISETP.GE.AND UP0, UPT, UR4, UR7, UPT ;  /* 0x000000070400728c */ /* 0x000fe4000bf06270 */
[----:B------:R-:W-:Y:S02]  /*2790*/  UIMAD.WIDE.U32 UR12, UR4, UR8, URZ ;  /* 0x00000008040c72a5 */ /* 0x000fe4000f8e00ff */
[----:B------:R-:W-:-:S02]  /*27a0*/  UISETP.GE.OR UP0, UPT, UR5, UR10, UP0 ;  /* 0x0000000a0500728c */ /* 0x000fc40008706670 */
        /* <DEDUP_REMOVED lines=19> */
.L_x_42:
[----:B------:R-:W2:Y:S02]  /*28e0*/  LDCU UR4, c[0x0][0xb30] ;  /* 0x00016600ff0477ac */ /* 0x000ea40008000800 */
[----:B--2---:R-:W-:-:S09]  /*28f0*/  UISETP.NE.AND UP0, UPT, UR4, 0x1, UPT ;  /* 0x000000010400788c */ /* 0x004fd2000bf05270 */
[----:B------:R-:W-:Y:S05]  /*2900*/  BRA.U UP0, `(.L_x_43) ;  /* 0x0000000100447547 */ /* 0x000fea000b800000 */
[----:B------:R-:W2:Y:S01]  /*2910*/  LDCU.128 UR8, c[0x0][0xb10] ;  /* 0x00016200ff0877ac */ /* 0x000ea20008000c00 */
[----:B------:R-:W3:Y:S01]  /*2920*/  LDCU UR12, c[0x0][0xb0c] ;  /* 0x00016180ff0c77ac */ /* 0x000ee20008000800 */
[----:B------:R-:W4:Y:S01]  /*2930*/  LDCU UR13, c[0x0][0xb20] ;  /* 0x00016400ff0d77ac */ /* 0x000f220008000800 */
[----:B--2---:R-:W-:Y:S02]  /*2940*/  UIMAD.WIDE.U32 UR6, UR44, UR8, URZ ;  /* 0x000000082c0672a5 */ /* 0x004fe4000f8e00ff */
[----:B------:R-:W-:Y:S02]  /*2950*/  UIMAD.WIDE.U32 UR4, UR43, UR11, URZ ;  /* 0x0000000b2b0472a5 */ /* 0x000fe4000f8e00ff */
[----:B---3--:R-:W-:Y:S02]  /*2960*/  UISETP.NE.AND UP2, UPT, UR12, 0x1, UPT ;  /* 0x000000010c00788c */ /* 0x008fe4000bf45270 */
[----:B------:R-:W-:Y:S01]  /*2970*/  UISETP.NE.AND UP0, UPT, UR10, 0x1, UPT ;  /* 0x000000010a00788c */ /* 0x000fe2000bf05270 */
[----:B------:R-:W-:-:S02]  /*2980*/  UMOV UR6, UR7 ;  /* 0x0000000700067c82 */ /* 0x000fc40008000000 */
[----:B------:R-:W-:Y:S01]  /*2990*/  UMOV UR4, UR5 ;  /* 0x0000000500047c82 */ /* 0x000fe20008000000 */
[----:B------:R-:W-:Y:S02]  /*29a0*/  USHF.R.U32.HI UR9, URZ, UR9, UR6 ;  /* 0x00000009ff097299 */ /* 0x000fe40008011606 */
[----:B----4-:R-:W-:Y:S02]  /*29b0*/  USHF.R.U32.HI UR4, URZ, UR13, UR4 ;  /* 0x0000000dff047299 */ /* 0x010fe40008011604 */
[----:B------:R-:W-:Y:S02]  /*29c0*/  USEL UR5, UR44, UR9, !UP2 ;  /* 0x000000092c057287 */ /* 0x000fe4000d000000 */
[----:B------:R-:W-:-:S04]  /*29d0*/  USEL UR4, UR43, UR4, !UP0 ;  /* 0x000000042b047287 */ /* 0x000fc8000c000000 */
[----:B------:R-:W-:Y:S02]  /*29e0*/  UIADD3 UR6, UPT, UPT, UR5, -UR4, URZ ;  /* 0x8000000405067290 */ /* 0x000fe4000fffe0ff */
[----:B------:R-:W-:Y:S02]  /*29f0*/  UIADD3 UR4, UPT, UPT, -UR5, UR4, URZ ;  /* 0x0000000405047290 */ /* 0x000fe4000fffe1ff */
[----:B------:R-:W-:Y:S02]  /*2a00*/  UIMAD UR43, UR6, UR10, UR43 ;  /* 0x0000000a062b72a4 */ /* 0x000fe4000f8e022b */
[----:B------:R-:W-:-:S12]  /*2a10*/  UIMAD UR44, UR4, UR12, UR44 ;  /* 0x0000000c042c72a4 */ /* 0x000fd8000f8e022c */
.L_x_43:
[----:B------:R-:W-:Y:S01]  /*2a20*/  VIADD R11, R11, 0x1 ;  /* 0x000000010b0b7836 */ /* 0x000fe20000000000 */
[----:B------:R-:W-:Y:S02]  /*2a30*/  R2UR UR5, R87 ;  /* 0x00000000570572ca */ /* 0x000fe400000e0000 */
[----:B------:R-:W-:Y:S02]  /*2a40*/  R2UR UR4, R86 ;  /* 0x00000000560472ca */ /* 0x000fe400000e0000 */
[C---:B------:R-:W-:Y:S02]  /*2a50*/  ISETP.NE.AND P0, PT, R11.reuse, 0x2, PT ;  /* 0x000000020b00780c */ /* 0x040fe40003f05270 */
[----:B------:R-:W-:Y:S02]  /*2a60*/  PLOP3.LUT P1, PT, PT, PT, PT, 0x80, 0x8 ;  /* 0x000000000008781c */ /* 0x000fe40003f2f070 */
[----:B------:R-:W-:Y:S02]  /*2a70*/  SEL R3, RZ, 0x1, P0 ;  /* 0x00000001ff037807 */ /* 0x000fe40000000000 */
[----:B------:R-:W-:-:S02]  /*2a80*/  SEL R11, R11, RZ, P0 ;  /* 0x000000ff0b0b7207 */ /* 0x000fc40000000000 */
[----:B------:R-:W-:Y:S01]  /*2a90*/  LOP3.LUT R10, R10, R3, RZ, 0x3c, !PT ;  /* 0x000000030a0a7212 */ /* 0x000fe200078e3cff */
[----:B------:R-:W-:Y:S02]  /*2aa0*/  UIADD3 UR25, UPT, UPT, UR44, UR5, URZ ;  /* 0x000000052c197290 */ /* 0x000fe4000fffe0ff */
[----:B------:R-:W-:Y:S01]  /*2ab0*/  UIADD3 UR26, UPT, UPT, UR43, UR4, URZ ;  /* 0x000000042b1a7290 */ /* 0x000fe2000fffe0ff */
[----:B------:R-:W-:Y:S11]  /*2ac0*/  BRA.U UP1, `(.L_x_44) ;  /* 0xffffffed01b07547 */ /* 0x000ff6000b83ffff */
[----:B------:R-:W-:Y:S01]  /*2ad0*/  UIADD3 UR14, UPT, UPT, UR14, 0x18, URZ ;  /* 0x000000180e0e7890 */ /* 0x000fe2000fffe0ff */
[----:B------:R-:W-:-:S03]  /*2ae0*/  SHF.L.U32 R3, R12, 0x1f, RZ ;  /* 0x0000001f0c037819 */ /* 0x000fc600000006ff */
[----:B------:R-:W-:-:S09]  /*2af0*/  ULEA UR4, UR15, UR14, 0x3 ;  /* 0x0000000e0f047291 */ /* 0x000fd2000f8e18ff */
[----:B------:R-:W2:Y:S02]  /*2b00*/  SYNCS.PHASECHK.TRANS64.TRYWAIT P0, [UR4], R3 ;  /* 0x00000003ff0075a7 */ /* 0x000ea40008001104 */
[----:B--2---:R-:W-:Y:S05]  /*2b10*/  @!P0 BRA `(.L_x_45) ;  /* 0x0000005800e48947 */ /* 0x004fea0003800000 */
.L_x_139:
[----:B------:R-:W-:-:S04]  /*2b20*/  UIADD3 UR4, UPT, UPT, UR15, 0x1, URZ ;  /* 0x000000010f047890 */ /* 0x000fc8000fffe0ff */
[----:B------:R-:W-:-:S04]  /*2b30*/  UISETP.NE.AND UP0, UPT, UR4, 0x3, UPT ;  /* 0x000000030400788c */ /* 0x000fc8000bf05270 */
[----:B------:R-:W-:Y:S02]  /*2b40*/  USEL UR6, URZ, 0x1, UP0 ;  /* 0x00000001ff067887 */ /* 0x000fe40008000000 */
[----:B------:R-:W-:-:S04]  /*2b50*/  USEL UR4, UR4, URZ, UP0 ;  /* 0x000000ff04047287 */ /* 0x000fc80008000000 */
[----:B------:R-:W-:Y:S01]  /*2b60*/  ULEA UR5, UR4, UR14, 0x3 ;  /* 0x0000000e04057291 */ /* 0x000fe2000f8e18ff */
[----:B------:R-:W-:-:S04]  /*2b70*/  LOP3.LUT R12, R12, UR6, RZ, 0x3c, !PT ;  /* 0x000000060c0c7c12 */ /* 0x000fc8000f8e3cff */
[----:B-1----:R-:W-:-:S04]  /*2b80*/  SHF.L.U32 R3, R12, 0x1f, RZ ;  /* 0x0000001f0c037819 */ /* 0x002fc800000006ff */
[----:B------:R-:W1:Y:S02]  /*2b90*/  SYNCS.PHASECHK.TRANS64.TRYWAIT P0, [UR5], R3 ;  /* 0x00000003ff0075a7 */ /* 0x000e640008001105 */
[----:B-1----:R-:W-:Y:S05]  /*2ba0*/  @!P0 BRA `(.L_x_46) ;  /* 0x0000005800d88947 */ /* 0x002fea0003800000 */
.L_x_141:
[----:B------:R-:W-:-:S04]  /*2bb0*/  UIADD3 UR4, UPT, UPT, UR4, 0x1, URZ ;  /* 0x0000000104047890 */ /* 0x000fc8000fffe0ff */
[----:B------:R-:W-:-:S04]  /*2bc0*/  UISETP.NE.AND UP0, UPT, UR4, 0x3, UPT ;  /* 0x000000030400788c */ /* 0x000fc8000bf05270 */
[----:B------:R-:W-:Y:S02]  /*2bd0*/  USEL UR5, URZ, 0x1, UP0 ;  /* 0x00000001ff057887 */ /* 0x000fe40008000000 */
[----:B------:R-:W-:-:S04]  /*2be0*/  USEL UR4, UR4, URZ, UP0 ;  /* 0x000000ff04047287 */ /* 0x000fc80008000000 */
[----:B------:R-:W-:Y:S01]  /*2bf0*/  ULEA UR4, UR4, UR14, 0x3 ;  /* 0x0000000e04047291 */ /* 0x000fe2000f8e18ff */
[----:B-1----:R-:W-:-:S04]  /*2c00*/  LOP3.LUT R3, R12, UR5, RZ, 0x3c, !PT ;  /* 0x000000050c037c12 */ /* 0x002fc8000f8e3cff */
[----:B------:R-:W-:Y:S01]  /*2c10*/  SHF.L.U32 R3, R3, 0x1f, RZ ;  /* 0x0000001f03037819 */ /* 0x000fe200000006ff */
[----:B------:R-:W-:-:S07]  /*2c20*/  IMAD.U32 R0, RZ, RZ, UR4 ;  /* 0x00000004ff007e24 */ /* 0x000fce000f8e00ff */
.L_x_47:
[----:B-1----:R1:W2:Y:S02]  /*2c30*/  SYNCS.PHASECHK.TRANS64.TRYWAIT P0, [R0+URZ], R3 ;  /* 0x00000003000075a7 */ /* 0x0022a400080011ff */
[----:B--2---:R-:W-:Y:S05]  /*2c40*/  @!P0 NANOSLEEP.SYNCS 0x989680 ;  /* 0x009896800000895d */ /* 0x004fea0003900000 */
[----:B------:R-:W2:Y:S02]  /*2c50*/  @!P0 SYNCS.PHASECHK.TRANS64 P0, [R0+URZ], R3 ;  /* 0x00000003000085a7 */ /* 0x000ea400080010ff */
[----:B--2---:R-:W-:Y:S05]  /*2c60*/  @P0 EXIT ;  /* 0x000000000000094d */ /* 0x004fea0003800000 */
[----:B------:R-:W-:Y:S05]  /*2c70*/  BRA `(.L_x_47) ;  /* 0xfffffffc00ec7947 */ /* 0x000fea000383ffff */
.L_x_22:
[----:B------:R-:W-:-:S04]  /*2c80*/  UISETP.NE.AND UP0, UPT, UR55, URZ, UPT ;  /* 0x000000ff3700728c */ /* 0x000fc8000bf05270 */
[----:B------:R-:W-:-:S09]  /*2c90*/  UISETP.NE.OR UP0, UPT, UR18, 0x1, UP0 ;  /* 0x000000011200788c */ /* 0x000fd20008705670 */
[----:B------:R-:W-:Y:S05]  /*2ca0*/  BRA.U UP0, `(.L_x_48) ;  /* 0x0000000500487547 */ /* 0x000fea000b800000 */
[----:B------:R-:W-:Y:S01]  /*2cb0*/  ISETP.GE.U32.AND P2, PT, R3, 0x4, PT ;  /* 0x000000040300780c */ /* 0x000fe20003f46070 */
[----:B------:R-:W-:Y:S01]  /*2cc0*/  IMAD.MOV.U32 R12, RZ, RZ, 0x1 ;  /* 0x00000001ff0c7424 */ /* 0x000fe200078e00ff */
[----:B------:R-:W-:Y:S02]  /*2cd0*/  CS2R R10, SRZ ;  /* 0x00000000000a7805 */ /* 0x000fe4000001ff00 */
[----:B------:R-:W-:Y:S01]  /*2ce0*/  CS2R R8, SRZ ;  /* 0x0000000000087805 */ /* 0x000fe2000001ff00 */
[----:B------:R-:W-:Y:S01]  /*2cf0*/  UMOV UR6, 0x400 ;  /* 0x0000040000067882 */ /* 0x000fe20000000000 */
[----:B------:R-:W-:Y:S01]  /*2d00*/  UMOV UR5, URZ ;  /* 0x000000ff00057c82 */ /* 0x000fe20008000000 */
[----:B------:R-:W-:-:S12]  /*2d10*/  ULEA UR6, UR55, UR6, 0x18 ;  /* 0x0000000637067291 */ /* 0x000fd8000f8ec0ff */
.L_x_52:
[----:B------:R-:W-:Y:S02]  /*2d20*/  LEA R0, R8, UR6, 0x3 ;  /* 0x0000000608007c11 */ /* 0x000fe4000f8e18ff */
[----:B------:R-:W-:-:S03]  /*2d30*/  SHF.L.U32 R5, R9, 0x1f, RZ ;  /* 0x0000001f09057819 */ /* 0x000fc600000006ff */
[----:B------:R-:W-:Y:S01]  /*2d40*/  VIADD R4, R0, 0xe0 ;  /* 0x000000e000047836 */ /* 0x000fe20000000000 */
[----:B------:R-:W1:Y:S02]  /*2d50*/  SYNCS.PHASECHK.TRANS64.TRYWAIT P0, [R0+URZ+0xd0], R5 ;  /* 0x0000d005000075a7 */ /* 0x000e6400080011ff */
[----:B-1----:R-:W-:Y:S05]  /*2d60*/  @!P0 BRA `(.L_x_49) ;  /* 0x0000005800808947 */ /* 0x002fea0003800000 */
.L_x_142:
[----:B------:R-:W-:Y:S01]  /*2d70*/  ULEA UR4, UR5, UR6, 0x3 ;  /* 0x0000000605047291 */ /* 0x000fe2000f8e18ff */
[----:B------:R-:W-:Y:S01]  /*2d80*/  PRMT R4, RZ, 0x654, R4 ;  /* 0x00000654ff047816 */ /* 0x000fe20000000004 */
[----:B-1----:R-:W-:Y:S01]  /*2d90*/  @!P2 IMAD.MOV.U32 R5, RZ, RZ, 0x10 ;  /* 0x00000010ff05a424 */ /* 0x002fe200078e00ff */
[----:B------:R-:W-:Y:S01]  /*2da0*/  SHF.L.U32 R7, R12, 0x1f, RZ ;  /* 0x0000001f0c077819 */ /* 0x000fe200000006ff */
[----:B------:R-:W-:Y:S01]  /*2db0*/  UIADD3 UR7, UPT, UPT, UR4, 0x70, URZ ;  /* 0x0000007004077890 */ /* 0x000fe2000fffe0ff */
[----:B------:R1:W-:Y:S05]  /*2dc0*/  SYNCS.ARRIVE.TRANS64.RED.A1T0 RZ, [R4+URZ], RZ ;  /* 0x000000ff04ff79a7 */ /* 0x0003ea00081004ff */
[----:B------:R-:W-:Y:S01]  /*2dd0*/  IMAD.U32 R0, RZ, RZ, UR7 ;  /* 0x00000007ff007e24 */ /* 0x000fe2000f8e00ff */
[----:B------:R-:W2:Y:S04]  /*2de0*/  SYNCS.PHASECHK.TRANS64.TRYWAIT P0, [UR4+0x80], R7 ;  /* 0x00008007ff0075a7 */ /* 0x000ea80008001104 */
[----:B------:R-:W-:Y:S01]  /*2df0*/  PRMT R13, R3, 0x654, R0 ;  /* 0x00000654030d7816 */ /* 0x000fe20000000000 */
[----:B-12---:R-:W-:Y:S06]  /*2e00*/  @!P0 BRA `(.L_x_50) ;  /* 0x00000058006c8947 */ /* 0x006fec0003800000 */
.L_x_144:
[----:B------:R-:W-:Y:S01]  /*2e10*/  ULEA UR8, UR5, UR6, 0x4 ;  /* 0x0000000605087291 */ /* 0x000fe2000f8e20ff */
[----:B------:R-:W-:Y:S01]  /*2e20*/  SEL R2, R13, R2, !P2 ;  /* 0x000000020d027207 */ /* 0x000fe20005000000 */
[----:B------:R-:W-:Y:S01]  /*2e30*/  UIADD3 UR9, UPT, UPT, UR4, 0x70, URZ ;  /* 0x0000007004097890 */ /* 0x000fe2000fffe0ff */
[----:B-1----:R-:W-:Y:S01]  /*2e40*/  LEA R0, R11, UR6, 0x3 ;  /* 0x000000060b007c11 */ /* 0x002fe2000f8e18ff */
[----:B------:R-:W-:Y:S01]  /*2e50*/  UIADD3 UR8, UPT, UPT, UR8, 0x100, URZ ;  /* 0x0000010008087890 */ /* 0x000fe2000fffe0ff */
[----:B------:R1:W-:Y:S01]  /*2e60*/  @!P2 SYNCS.ARRIVE.TRANS64.RED RZ, [R2+URZ], R5 ;  /* 0x0000000502ffa9a7 */ /* 0x0003e200080004ff */
[----:B------:R-:W-:Y:S01]  /*2e70*/  UIADD3 UR4, UPT, UPT, UR5, 0x1, URZ ;  /* 0x0000000105047890 */ /* 0x000fe2000fffe0ff */
[----:B------:R-:W-:-:S03]  /*2e80*/  VIADD R8, R8, 0x1 ;  /* 0x0000000108087836 */ /* 0x000fc60000000000 */
[----:B------:R-:W-:Y:S02]  /*2e90*/  UISETP.NE.AND UP0, UPT, UR4, 0x2, UPT ;  /* 0x000000020400788c */ /* 0x000fe4000bf05270 */
[----:B------:R-:W-:Y:S01]  /*2ea0*/  ISETP.NE.AND P0, PT, R8, 0x2, PT ;  /* 0x000000020800780c */ /* 0x000fe20003f05270 */
[----:B------:R-:W-:Y:S06]  /*2eb0*/  UGETNEXTWORKID.BROADCAST [UR8], [UR9] ;  /* 0x00000000080073ca */ /* 0x000fec0008000100 */
[----:B------:R-:W-:Y:S02]  /*2ec0*/  USEL UR7, URZ, 0x1, UP0 ;  /* 0x00000001ff077887 */ /* 0x000fe40008000000 */
[----:B------:R-:W-:-:S04]  /*2ed0*/  USEL UR5, UR4, URZ, UP0 ;  /* 0x000000ff04057287 */ /* 0x000fc80008000000 */
[----:B------:R-:W-:Y:S02]  /*2ee0*/  LOP3.LUT R12, R12, UR7, RZ, 0x3c, !PT ;  /* 0x000000070c0c7c12 */ /* 0x000fe4000f8e3cff */
[----:B-1----:R-:W-:-:S04]  /*2ef0*/  SHF.L.U32 R5, R10, 0x1f, RZ ;  /* 0x0000001f0a057819 */ /* 0x002fc800000006ff */
[----:B------:R-:W1:Y:S02]  /*2f00*/  SYNCS.PHASECHK.TRANS64.TRYWAIT P1, [R0+URZ+0x70], R5 ;  /* 0x00007005000075a7 */ /* 0x000e6400080211ff */
[----:B-1----:R-:W-:Y:S05]  /*2f10*/  @!P1 BRA `(.L_x_51) ;  /* 0x0000005800409947 */ /* 0x002fea0003800000 */
.L_x_145:
[C---:B------:R-:W-:Y:S01]  /*2f20*/  LEA R4, R11.reuse, UR6, 0x4 ;  /* 0x000000060b047c11 */ /* 0x040fe2000f8e20ff */
[----:B-1----:R-:W-:Y:S01]  /*2f30*/  VIADD R0, R0, 0x80 ;  /* 0x0000008000007836 */ /* 0x002fe20000000000 */
[----:B------:R-:W-:Y:S01]  /*2f40*/  SEL R8, R8, RZ, P0 ;  /* 0x000000ff08087207 */ /* 0x000fe20000000000 */
[----:B------:R-:W-:-:S03]  /*2f50*/  VIADD R11, R11, 0x1 ;  /* 0x000000010b0b7836 */ /* 0x000fc60000000000 */
[----:B------:R-:W1:Y:S01]  /*2f60*/  LDS.128 R4, [R4+0x100] ;  /* 0x0001000004047984 */ /* 0x000e620000000c00 */
[----:B------:R-:W-:Y:S02]  /*2f70*/  PRMT R0, RZ, 0x654, R0 ;  /* 0x00000654ff007816 */ /* 0x000fe40000000000 */
[C---:B------:R-:W-:Y:S01]  /*2f80*/  ISETP.NE.AND P1, PT, R11.reuse, 0x2, PT ;  /* 0x000000020b00780c */ /* 0x040fe20003f25270 */
[----:B------:R-:W-:Y:S01]  /*2f90*/  @!PT LDS RZ, [RZ] ;  /* 0x00000000fffff984 */ /* 0x000fe20000000800 */
[----:B------:R-:W-:Y:S01]  /*2fa0*/  @!PT LDS RZ, [RZ] ;  /* 0x00000000fffff984 */ /* 0x000fe20000000800 */
[----:B------:R-:W-:Y:S01]  /*2fb0*/  @!PT LDS RZ, [RZ] ;  /* 0x00000000fffff984 */ /* 0x000fe20000000800 */
[----:B------:R-:W-:Y:S01]  /*2fc0*/  @!PT LDS RZ, [RZ] ;  /* 0x00000000fffff984 */ /* 0x000fe20000000800 */
[----:B------:R2:W-:Y:S06]  /*2fd0*/  MEMBAR.ALL.CTA ;  /* 0x0000000000007992 */ /* 0x0005ec0000008000 */
[----:B--2---:R-:W2:Y:S01]  /*2fe0*/  FENCE.VIEW.ASYNC.S ;  /* 0x00000000000073c6 */ /* 0x004ea20000000000 */
[----:B------:R-:W-:Y:S01]  /*2ff0*/  SEL R11, R11, RZ, P1 ;  /* 0x000000ff0b0b7207 */ /* 0x000fe20000800000 */
[----:B--2---:R2:W-:Y:S01]  /*3000*/  SYNCS.ARRIVE.TRANS64.RED.A1T0 RZ, [R0+URZ], RZ ;  /* 0x000000ff00ff79a7 */ /* 0x0045e200081004ff */
[----:B-1----:R-:W-:-:S02]  /*3010*/  LOP3.LUT P3, RZ, R6, 0x1, RZ, 0xc0, !PT ;  /* 0x0000000106ff7812 */ /* 0x002fc4000786c0ff */
[----:B------:R-:W-:-:S04]  /*3020*/  SEL R5, RZ, 0x1, P1 ;  /* 0x00000001ff057807 */ /* 0x000fc80000800000 */
[----:B------:R-:W-:Y:S02]  /*3030*/  LOP3.LUT R10, R10, R5, RZ, 0x3c, !PT ;  /* 0x000000050a0a7212 */ /* 0x000fe400078e3cff */
[----:B--2---:R-:W-:-:S04]  /*3040*/  SEL R0, RZ, 0x1, P0 ;  /* 0x00000001ff007807 */ /* 0x004fc80000000000 */
[----:B------:R-:W-:Y:S01]  /*3050*/  LOP3.LUT R9, R9, R0, RZ, 0x3c, !PT ;  /* 0x0000000009097212 */ /* 0x000fe200078e3cff */
[----:B------:R-:W-:Y:S06]  /*3060*/  @P3 BRA `(.L_x_52) ;  /* 0xfffffffc002c3947 */ /* 0x000fec000383ffff */
[----:B------:R-:W-:Y:S01]  /*3070*/  ULEA UR4, UR5, UR6, 0x3 ;  /* 0x0000000605047291 */ /* 0x000fe2000f8e18ff */
[----:B------:R-:W-:-:S08]  /*3080*/  SHF.L.U32 R3, R12, 0x1f, RZ ;  /* 0x0000001f0c037819 */ /* 0x000fd000000006ff */
[----:B------:R-:W1:Y:S02]  /*3090*/  SYNCS.PHASECHK.TRANS64 P0, [UR4+0x80], R3 ;  /* 0x00008003ff0075a7 */ /* 0x000e640008001004 */
[----:B-1----:R-:W-:Y:S05]  /*30a0*/  @P0 BRA `(.L_x_53) ;  /* 0x0000000000080947 */ /* 0x002fea0003800000 */
[----:B------:R-:W1:Y:S02]  /*30b0*/  SYNCS.PHASECHK.TRANS64.TRYWAIT P0, [UR4+0x80], R3 ;  /* 0x00008003ff0075a7 */ /* 0x000e640008001104 */
[----:B-1----:R-:W-:Y:S05]  /*30c0*/  @!P0 BRA `(.L_x_54) ;  /* 0x0000005400e88947 */ /* 0x002fea0003800000 */
.L_x_53:
[----:B------:R-:W-:-:S04]  /*30d0*/  UIADD3 UR7, UPT, UPT, UR5, 0x1, URZ ;  /* 0x0000000105077890 */ /* 0x000fc8000fffe0ff */
[----:B------:R-:W-:-:S04]  /*30e0*/  UISETP.NE.AND UP0, UPT, UR7, 0x2, UPT ;  /* 0x000000020700788c */ /* 0x000fc8000bf05270 */
[----:B------:R-:W-:Y:S02]  /*30f0*/  USEL UR8, URZ, 0x1, UP0 ;  /* 0x00000001ff087887 */ /* 0x000fe40008000000 */
[----:B------:R-:W-:-:S04]  /*3100*/  USEL UR7, UR7, URZ, UP0 ;  /* 0x000000ff07077287 */ /* 0x000fc80008000000 */
[----:B------:R-:W-:Y:S01]  /*3110*/  ULEA UR7, UR7, UR6, 0x3 ;  /* 0x0000000607077291 */ /* 0x000fe2000f8e18ff */
[----:B-1----:R-:W-:-:S04]  /*3120*/  LOP3.LUT R3, R12, UR8, RZ, 0x3c, !PT ;  /* 0x000000080c037c12 */ /* 0x002fc8000f8e3cff */
[----:B------:R-:W-:-:S04]  /*3130*/  SHF.L.U32 R0, R3, 0x1f, RZ ;  /* 0x0000001f03007819 */ /* 0x000fc800000006ff */
[----:B------:R-:W1:Y:S02]  /*3140*/  SYNCS.PHASECHK.TRANS64 P0, [UR7+0x80], R0 ;  /* 0x00008000ff0075a7 */ /* 0x000e640008001007 */
[----:B-1----:R-:W-:Y:S05]  /*3150*/  @P0 EXIT ;  /* 0x000000000000094d */ /* 0x002fea0003800000 */
[----:B------:R-:W-:Y:S02]  /*3160*/  SHF.L.U32 R3, R3, 0x1f, RZ ;  /* 0x0000001f03037819 */ /* 0x000fe400000006ff */
[----:B------:R-:W-:-:S07]  /*3170*/  MOV R0, UR7 ;  /* 0x0000000700007c02 */ /* 0x000fce0008000f00 */
.L_x_55:
[----:B-1----:R1:W2:Y:S02]  /*3180*/  SYNCS.PHASECHK.TRANS64.TRYWAIT P0, [R0+URZ+0x80], R3 ;  /* 0x00008003000075a7 */ /* 0x0022a400080011ff */
[----:B--2---:R-:W-:Y:S05]  /*3190*/  @!P0 NANOSLEEP.SYNCS 0x989680 ;  /* 0x009896800000895d */ /* 0x004fea0003900000 */
[----:B------:R-:W2:Y:S02]  /*31a0*/  @!P0 SYNCS.PHASECHK.TRANS64 P0, [R0+URZ+0x80], R3 ;  /* 0x00008003000085a7 */ /* 0x000ea400080010ff */
[----:B--2---:R-:W-:Y:S05]  /*31b0*/  @P0 EXIT ;  /* 0x000000000000094d */ /* 0x004fea0003800000 */
[----:B------:R-:W-:Y:S05]  /*31c0*/  BRA `(.L_x_55) ;  /* 0xfffffffc00ec7947 */ /* 0x000fea000383ffff */
.L_x_48:
[----:B------:R-:W-:Y:S05]  /*31d0*/  BRA.U UP4, `(.L_x_56) ;  /* 0x0000001504487547 */ /* 0x000fea000b800000 */
[----:B------:R-:W-:Y:S01]  /*31e0*/  UMOV UR4, 0x40 ;  /* 0x0000004000047882 */ /* 0x000fe20000000000 */
[----:B------:R-:W-:Y:S01]  /*31f0*/  NOP ;  /* 0x0000000000007918 */ /* 0x000fe20000000000 */
[----:B------:R-:W-:Y:S01]  /*3200*/  ULEA UR5, UR55, UR4, 0x18 ;  /* 0x0000000437057291 */ /* 0x000fe2000f8ec0ff */
[----:B------:R-:W-:Y:S02]  /*3210*/  UMOV UR6, 0x400 ;  /* 0x0000040000067882 */ /* 0x000fe40000000000 */
[----:B------:R-:W-:-:S06]  /*3220*/  ULEA UR6, UR55, UR6, 0x18 ;  /* 0x0000000637067291 */ /* 0x000fcc000f8ec0ff */
[----:B------:R-:W1:Y:S02]  /*3230*/  LDS.U8 R3, [UR5+0x1c] ;  /* 0x00001c05ff037984 */ /* 0x000e640008000000 */
[----:B-1----:R-:W-:-:S13]  /*3240*/  ISETP.NE.AND P0, PT, R3, RZ, PT ;  /* 0x000000ff0300720c */ /* 0x002fda0003f05270 */
[----:B------:R-:W-:Y:S05]  /*3250*/  @P0 BRA `(.L_x_57) ;  /* 0x0000000400080947 */ /* 0x000fea0003800000 */
[----:B------:R-:W-:Y:S02]  /*3260*/  UISETP.NE.U32.AND UP1, UPT, UR68, 0x1, UPT ;  /* 0x000000014400788c */ /* 0x000fe4000bf25070 */
[----:B------:R-:W-:-:S07]  /*3270*/  UIADD3 UR7, UPT, UPT, UR5, 0x8, URZ ;  /* 0x0000000805077890 */ /* 0x000fce000fffe0ff */
[----:B------:R-:W-:Y:S05]  /*3280*/  BRA.U !UP1, `(.L_x_58) ;  /* 0x00000001099c7547 */ /* 0x000fea000b800000 */
[----:B------:R-:W-:Y:S01]  /*3290*/  ELECT P0, URZ, PT ;  /* 0x0000000000ff782f */ /* 0x000fe20003800000 */
[----:B------:R-:W-:-:S12]  /*32a0*/  BSSY B0, `(.L_x_58) ;  /* 0x0000025000007945 */ /* 0x000fd80003800000 */
[----:B------:R-:W-:Y:S05]  /*32b0*/  @!P0 BRA `(.L_x_59) ;  /* 0x00000000008c8947 */ /* 0x000fea0003800000 */
[----:B------:R-:W-:-:S05]  /*32c0*/  UMOV UR4, 0x10 ;  /* 0x0000001000047882 */ /* 0x000fca0000000000 */
[----:B------:R-:W-:Y:S04]  /*32d0*/  DEPBAR.LE SB1, 0x36 ;  /* 0x00009d800000791a */ /* 0x000fe80000000000 */
[----:B------:R-:W1:Y:S02]  /*32e0*/  UTCATOMSWS.2CTA.FIND_AND_SET.ALIGN UP0, UR4, UR4 ;  /* 0x00000004000475e3 */ /* 0x000e640008200800 */
[----:B-1----:R-:W-:Y:S01]  /*32f0*/  MOV R10, UR4 ;  /* 0x00000004000a7c02 */ /* 0x002fe20008000f00 */
[----:B------:R-:W-:Y:S06]  /*3300*/  BRA.U UP0, `(.L_x_60) ;  /* 0x0000000100187547 */ /* 0x000fec000b800000 */
.L_x_61:
[----:B------:R-:W-:Y:S05]  /*3310*/  NANOSLEEP 0x64 ;  /* 0x000000640000795d */ /* 0x000fea0003800000 */
[----:B------:R-:W-:-:S05]  /*3320*/  UMOV UR4, 0x10 ;  /* 0x0000001000047882 */ /* 0x000fca0000000000 */
[----:B------:R-:W-:Y:S04]  /*3330*/  DEPBAR.LE SB1, 0x36 ;  /* 0x00009d800000791a */ /* 0x000fe80000000000 */
[----:B------:R-:W1:Y:S02]  /*3340*/  UTCATOMSWS.2CTA.FIND_AND_SET.ALIGN UP0, UR4, UR4 ;  /* 0x00000004000475e3 */ /* 0x000e640008200800 */
[----:B-1----:R-:W-:Y:S01]  /*3350*/  MOV R10, UR4 ;  /* 0x00000004000a7c02 */ /* 0x002fe20008000f00 */
[----:B------:R-:W-:Y:S05]  /*3360*/  BRA.U !UP0, `(.L_x_61) ;  /* 0xfffffffd08e87547 */ /* 0x000fea000b83ffff */
.L_x_60:
[----:B------:R-:W1:Y:S01]  /*3370*/  LDS R6, [UR5+0x10] ;  /* 0x00001005ff067984 */ /* 0x000e620008000800 */
[----:B------:R-:W-:Y:S01]  /*3380*/  IMAD.U32 R3, RZ, RZ, UR6 ;  /* 0x00000006ff037e24 */ /* 0x000fe2000f8e00ff */
[----:B------:R-:W-:-:S03]  /*3390*/  MOV R4, UR69 ;  /* 0x0000004500047c02 */ /* 0x000fc60008000f00 */
[----:B------:R-:W-:Y:S01]  /*33a0*/  VIADD R3, R3, 0x120 ;  /* 0x0000012003037836 */ /* 0x000fe20000000000 */
[----:B-1----:R-:W-:-:S04]  /*33b0*/  SHF.L.U32 R6, R6, 0x1f, RZ ;  /* 0x0000001f06067819 */ /* 0x002fc800000006ff */
[----:B------:R-:W1:Y:S02]  /*33c0*/  SYNCS.PHASECHK.TRANS64.TRYWAIT P0, [UR5+0x8], R6 ;  /* 0x00000806ff0075a7 */ /* 0x000e640008001105 */
[----:B-1----:R-:W-:Y:S05]  /*33d0*/  @P0 BRA `(.L_x_62) ;  /* 0x0000000000080947 */ /* 0x002fea0003800000 */
[----:B------:R-:W1:Y:S02]  /*33e0*/  SYNCS.PHASECHK.TRANS64.TRYWAIT P0, [UR5+0x8], R6 ;  /* 0x00000806ff0075a7 */ /* 0x000e640008001105 */
[----:B-1----:R-:W-:Y:S05]  /*33f0*/  @!P0 BRA `(.L_x_63) ;  /* 0x0000005400348947 */ /* 0x002fea0003800000 */
.L_x_62:
[----:B------:R-:W-:Y:S01]  /*3400*/  PRMT R4, R4, 0x654, R3 ;  /* 0x0000065404047816 */ /* 0x000fe20000000003 */
[----:B------:R-:W-:Y:S01]  /*3410*/  HFMA2 R3, -RZ, RZ, 0, 5.9604644775390625e-08 ;  /* 0x00000001ff037431 */ /* 0x000fe200000001ff */
[----:B------:R-:W-:Y:S01]  /*3420*/  UPRMT UR4, UR69, 0x654, UR7 ;  /* 0x0000065445047896 */ /* 0x000fe20008000007 */
[----:B------:R-:W-:Y:S02]  /*3430*/  IMAD.MOV.U32 R7, RZ, RZ, 0xffff ;  /* 0x0000ffffff077424 */ /* 0x000fe400078e00ff */
[----:B-1----:R-:W-:Y:S02]  /*3440*/  IMAD.MOV.U32 R6, RZ, RZ, 0x4 ;  /* 0x00000004ff067424 */ /* 0x002fe400078e00ff */
[----:B------:R-:W-:Y:S01]  /*3450*/  IMAD.SHL.U32 R9, R10, 0x20, RZ ;  /* 0x000000200a097824 */ /* 0x000fe200078e00ff */
[----:B------:R-:W-:Y:S02]  /*3460*/  MOV R5, UR4 ;  /* 0x0000000400057c02 */ /* 0x000fe40008000f00 */
[-C--:B------:R-:W-:Y:S01]  /*3470*/  SHF.L.U32 R8, R7, R10.reuse, RZ ;  /* 0x0000000a07087219 */ /* 0x080fe200000006ff */
[----:B------:R1:W-:Y:S01]  /*3480*/  SYNCS.ARRIVE.TRANS64.RED RZ, [UR4], R6 ;  /* 0x00000006ffff79a7 */ /* 0x0003e20008000404 */
[----:B------:R-:W-:Y:S01]  /*3490*/  SHF.L.U32 R7, R3, R10, RZ ;  /* 0x0000000a03077219 */ /* 0x000fe200000006ff */
[----:B------:R1:W-:Y:S04]  /*34a0*/  STS [UR6+0x120], R9 ;  /* 0x00012009ff007988 */ /* 0x0003e80008000806 */
[----:B------:R1:W-:Y:S04]  /*34b0*/  STAS [R4.64], R10 ;  /* 0x0000000a04007dbd */ /* 0x0003e8000c0008ff */
[----:B------:R1:W-:Y:S04]  /*34c0*/  ATOMS.OR RZ, [UR5+0x14], R8 ;  /* 0x00001408ffff798c */ /* 0x0003e8000b000005 */
[----:B------:R1:W-:Y:S04]  /*34d0*/  ATOMS.OR RZ, [UR5+0x18], R7 ;  /* 0x00001807ffff798c */ /* 0x0003e8000b000005 */
[----:B------:R1:W-:Y:S02]  /*34e0*/  ATOMS.XOR RZ, [UR5+0x10], R3 ;  /* 0x00001003ffff798c */ /* 0x0003e4000b800005 */
.L_x_59:
[----:B------:R-:W-:Y:S05]  /*34f0*/  BSYNC B0 ;  /* 0x0000000000007941 */ /* 0x000fea0003800000 */
.L_x_58:
[----:B------:R-:W-:Y:S05]  /*3500*/  BRA.U UP1, `(.L_x_64) ;  /* 0x00000001016c7547 */ /* 0x000fea000b800000 */
[----:B------:R-:W-:-:S03]  /*3510*/  UMOV UR4, 0xffffffff ;  /* 0xffffffff00047882 */ /* 0x000fc60000000000 */
[----:B------:R-:W-:Y:S05]  /*3520*/  BRA.DIV UR4, `(.L_x_65) ;  /* 0x0000005604007947 */ /* 0x000fea000b800000 */
[----:B------:R-:W-:-:S13]  /*3530*/  ELECT P0, URZ, PT ;  /* 0x0000000000ff782f */ /* 0x000fda0003800000 */
.L_x_149:
[----:B------:R-:W-:Y:S05]  /*3540*/  @!P0 BRA `(.L_x_64) ;  /* 0x00000000005c8947 */ /* 0x000fea0003800000 */
[----:B-1----:R-:W1:Y:S02]  /*3550*/  LDS R4, [UR5+0x10] ;  /* 0x00001005ff047984 */ /* 0x002e640008000800 */
[----:B-1----:R-:W-:-:S04]  /*3560*/  SHF.L.U32 R4, R4, 0x1f, RZ ;  /* 0x0000001f04047819 */ /* 0x002fc800000006ff */
[----:B------:R-:W1:Y:S02]  /*3570*/  SYNCS.PHASECHK.TRANS64.TRYWAIT P0, [UR5+0x8], R4 ;  /* 0x00000804ff0075a7 */ /* 0x000e640008001105 */
[----:B-1----:R-:W-:Y:S05]  /*3580*/  @P0 BRA `(.L_x_66) ;  /* 0x0000000000080947 */ /* 0x002fea0003800000 */
[----:B------:R-:W1:Y:S02]  /*3590*/  SYNCS.PHASECHK.TRANS64.TRYWAIT P0, [UR5+0x8], R4 ;  /* 0x00000804ff0075a7 */ /* 0x000e640008001105 */
[----:B-1----:R-:W-:Y:S05]  /*35a0*/  @!P0 BRA `(.L_x_67) ;  /* 0x0000005400048947 */ /* 0x002fea0003800000 */
.L_x_66:
[----:B------:R-:W2:Y:S01]  /*35b0*/  LDS R6, [UR6+0x120] ;  /* 0x00012006ff067984 */ /* 0x000ea20008000800 */
[----:B-1----:R-:W-:Y:S02]  /*35c0*/  HFMA2 R3, -RZ, RZ, 0, 5.9604644775390625e-08 ;  /* 0x00000001ff037431 */ /* 0x002fe400000001ff */
[----:B------:R-:W-:Y:S01]  /*35d0*/  IMAD.MOV.U32 R4, RZ, RZ, 0xffff ;  /* 0x0000ffffff047424 */ /* 0x000fe200078e00ff */
[----:B------:R-:W-:Y:S01]  /*35e0*/  UPRMT UR4, UR69, 0x654, UR7 ;  /* 0x0000065445047896 */ /* 0x000fe20008000007 */
[----:B--2---:R-:W-:-:S03]  /*35f0*/  IMAD.SHL.U32 R5, R6, 0x20, RZ ;  /* 0x0000002006057824 */ /* 0x004fc600078e00ff */
[-C--:B------:R-:W-:Y:S02]  /*3600*/  SHF.L.U32 R4, R4, R6.reuse, RZ ;  /* 0x0000000604047219 */ /* 0x080fe400000006ff */
[----:B------:R-:W-:Y:S01]  /*3610*/  SHF.L.U32 R6, R3, R6, RZ ;  /* 0x0000000603067219 */ /* 0x000fe200000006ff */
[----:B------:R2:W-:Y:S04]  /*3620*/  STS [UR6+0x120], R5 ;  /* 0x00012005ff007988 */ /* 0x0005e80008000806 */
[----:B------:R2:W-:Y:S04]  /*3630*/  ATOMS.OR RZ, [UR5+0x14], R4 ;  /* 0x00001404ffff798c */ /* 0x0005e8000b000005 */
[----:B------:R2:W-:Y:S01]  /*3640*/  ATOMS.OR RZ, [UR5+0x18], R6 ;  /* 0x00001806ffff798c */ /* 0x0005e2000b000005 */
[----:B------:R-:W-:Y:S03]  /*3650*/  SYNCS.ARRIVE.TRANS64.RED.A1T0 RZ, [UR4], RZ ;  /* 0x000000ffffff79a7 */ /* 0x000fe60008100404 */
[----:B------:R2:W-:Y:S01]  /*3660*/  ATOMS.XOR RZ, [UR5+0x10], R3 ;  /* 0x00001003ffff798c */ /* 0x0005e2000b800005 */
[----:B------:R-:W-:Y:S05]  /*3670*/  BRA `(.L_x_64) ;  /* 0x0000000000107947 */ /* 0x000fea0003800000 */
.L_x_57:
[----:B------:R-:W-:Y:S02]  /*3680*/  MOV R3, 0xffffffff ;  /* 0xffffffff00037802 */ /* 0x000fe40000000f00 */
[----:B------:R-:W-:-:S03]  /*3690*/  MOV R4, 0x36c0 ;  /* 0x000036c000047802 */ /* 0x000fc60000000f00 */
[----:B------:R1:W-:Y:S04]  /*36a0*/  STS [UR6+0x120], R3 ;  /* 0x00012003ff007988 */ /* 0x0003e80008000806 */
[----:B-1---5:R-:W-:Y:S05]  /*36b0*/  CALL.REL.NOINC `($__internal_1_$__cuda_sm10x_tcgen05_guardrail_trap_phase_invalid_during_alloc) ;  /* 0x0000005800647944 */ /* 0x022fea0003c00000 */
.L_x_64:
[----:B------:R-:W-:Y:S05]  /*36c0*/  WARPSYNC.ALL ;  /* 0x0000000000007948 */ /* 0x000fea0003800000 */
[----:B------:R-:W3:Y:S01]  /*36d0*/  S2UR UR4, SR_CgaCtaId ;  /* 0x00000000000479c3 */ /* 0x000ee20000008800 */
[----:B------:R-:W-:Y:S01]  /*36e0*/  UMOV UR41, 0x400 ;  /* 0x0000040000297882 */ /* 0x000fe20000000000 */
[----:B------:R-:W-:-:S06]  /*36f0*/  NOP ;  /* 0x0000000000007918 */ /* 0x000fcc0000000000 */
[----:B------:R-:W-:Y:S06]  /*3700*/  BAR.ARV 0x6, 0xa0 ;  /* 0x0182800000007b1d */ /* 0x000fec0000002000 */
[----:B------:R-:W4:Y:S01]  /*3710*/  LDCU UR6, c[0x0][0x38c] ;  /* 0x00007180ff0677ac */ /* 0x000f220008000800 */
[----:B------:R-:W-:Y:S01]  /*3720*/  LOP3.LUT R0, R0, 0xffff, RZ, 0xc0, !PT ;  /* 0x0000ffff00007812 */ /* 0x000fe200078ec0ff */
[----:B-1----:R-:W-:Y:S01]  /*3730*/  IMAD.MOV.U32 R9, RZ, RZ, 0x1 ;  /* 0x00000001ff097424 */ /* 0x002fe200078e00ff */
[----:B------:R-:W-:Y:S01]  /*3740*/  LOP3.LUT R2, R2, 0xffff, RZ, 0xc0, !PT ;  /* 0x0000ffff02027812 */ /* 0x000fe200078ec0ff */
[----:B------:R-:W-:Y:S01]  /*3750*/  IMAD.MOV.U32 R8, RZ, RZ, RZ ;  /* 0x000000ffff087224 */ /* 0x000fe200078e00ff */
[----:B------:R-:W-:Y:S01]  /*3760*/  R2UR UR65, R0 ;  /* 0x00000000004172ca */ /* 0x000fe200000e0000 */
[----:B------:R-:W-:Y:S01]  /*3770*/  UMOV UR47, URZ ;  /* 0x000000ff002f7c82 */ /* 0x000fe20008000000 */
[----:B------:R-:W-:Y:S01]  /*3780*/  R2UR UR43, R2 ;  /* 0x00000000022b72ca */ /* 0x000fe200000e0000 */
[----:B------:R-:W-:Y:S01]  /*3790*/  UMOV UR38, URZ ;  /* 0x000000ff00267c82 */ /* 0x000fe20008000000 */
[----:B------:R-:W-:Y:S01]  /*37a0*/  UMOV UR37, URZ ;  /* 0x000000ff00257c82 */ /* 0x000fe20008000000 */
[----:B---3--:R-:W-:-:S02]  /*37b0*/  ULEA UR41, UR4, UR41, 0x18 ;  /* 0x0000002904297291 */ /* 0x008fc4000f8ec0ff */
[----:B------:R-:W-:Y:S02]  /*37c0*/  UISETP.NE.AND UP3, UPT, UR68, URZ, UPT ;  /* 0x000000ff4400728c */ /* 0x000fe4000bf65270 */
[----:B------:R-:W-:Y:S02]  /*37d0*/  UIADD3 UR5, UPT, UPT, UR41, 0x6400, URZ ;  /* 0x0000640029057890 */ /* 0x000fe4000fffe0ff */
[----:B------:R-:W-:Y:S02]  /*37e0*/  UIADD3 UR4, UPT, UPT, UR41, 0x1e400, URZ ;  /* 0x0001e40029047890 */ /* 0x000fe4000fffe0ff */
[----:B----4-:R-:W-:Y:S01]  /*37f0*/  UIADD3 UR6, UPT, UPT, UR6, 0x7f, URZ ;  /* 0x0000007f06067890 */ /* 0x010fe2000fffe0ff */
[----:B--2---:R-:W1:Y:S01]  /*3800*/  LDS R3, [UR41+0x120] ;  /* 0x00012029ff037984 */ /* 0x004e620008000800 */
[----:B------:R-:W-:Y:S02]  /*3810*/  USHF.R.U32.HI UR5, URZ, 0x4, UR5 ;  /* 0x00000004ff057899 */ /* 0x000fe40008011605 */
[----:B------:R-:W-:-:S02]  /*3820*/  USHF.R.S32.HI UR64, URZ, 0x1f, UR6 ;  /* 0x0000001fff407899 */ /* 0x000fc40008011406 */
[----:B------:R-:W-:Y:S02]  /*3830*/  USHF.R.U32.HI UR4, URZ, 0x4, UR4 ;  /* 0x00000004ff047899 */ /* 0x000fe40008011604 */
[----:B------:R-:W-:Y:S02]  /*3840*/  ULEA.HI UR64, UR64, UR6, URZ, 0x7 ;  /* 0x0000000640407291 */ /* 0x000fe4000f8f38ff */
[----:B------:R-:W-:Y:S02]  /*3850*/  ULOP3.LUT UR5, UR5, 0x3fff, URZ, 0xc0, !UPT ;  /* 0x00003fff05057892 */ /* 0x000fe4000f8ec0ff */
[----:B------:R-:W-:Y:S02]  /*3860*/  USHF.R.S32.HI UR64, URZ, 0x7, UR64 ;  /* 0x00000007ff407899 */ /* 0x000fe40008011440 */
[----:B------:R-:W-:Y:S02]  /*3870*/  ULOP3.LUT UR45, UR4, 0x3fff, URZ, 0xc0, !UPT ;  /* 0x00003fff042d7892 */ /* 0x000fe4000f8ec0ff */
[----:B------:R-:W-:Y:S01]  /*3880*/  UISETP.LT.AND UP0, UPT, UR64, 0x1, UPT ;  /* 0x000000014000788c */ /* 0x000fe2000bf01270 */
[----:B------:R-:W-:Y:S01]  /*3890*/  UMOV UR62, 0x0 ;  /* 0x00000000003e7882 */ /* 0x000fe20000000000 */
        /* <DEDUP_REMOVED lines=9> */
[----:B------:R-:W-:-:S02]  /*3930*/  ULOP3.LUT UR44, UR5, 0x10000, URZ, 0xfc, !UPT ;  /* 0x00010000052c7892 */ /* 0x000fc4000f8efcff */
[----:B------:R-:W-:Y:S02]  /*3940*/  ULOP3.LUT UR45, UR45, 0x10000, URZ, 0xfc, !UPT ;  /* 0x000100002d2d7892 */ /* 0x000fe4000f8efcff */
[----:B------:R-:W-:Y:S01]  /*3950*/  USEL UR66, UR64, 0x1, !UP0 ;  /* 0x0000000140427887 */ /* 0x000fe2000c000000 */
[----:B------:R-:W-:Y:S01]  /*3960*/  UMOV UR52, 0x0 ;  /* 0x0000000000347882 */ /* 0x000fe20000000000 */
[----:B------:R-:W-:Y:S01]  /*3970*/  UMOV UR53, 0x10100490 ;  /* 0x1010049000357882 */ /* 0x000fe20000000000 */
[----:B------:R-:W-:Y:S01]  /*3980*/  UMOV UR50, 0x0 ;  /* 0x0000000000327882 */ /* 0x000fe20000000000 */
[----:B------:R-:W-:Y:S01]  /*3990*/  UMOV UR51, 0x10100490 ;  /* 0x1010049000337882 */ /* 0x000fe20000000000 */
[----:B------:R-:W-:Y:S01]  /*39a0*/  UMOV UR48, 0x0 ;  /* 0x0000000000307882 */ /* 0x000fe20000000000 */
[----:B------:R-:W-:Y:S01]  /*39b0*/  UMOV UR49, 0x10100490 ;  /* 0x1010049000317882 */ /* 0x000fe20000000000 */
[----:B-1----:R-:W-:Y:S02]  /*39c0*/  R2UR UR67, R3 ;  /* 0x00000000034372ca */ /* 0x002fe400000e0000 */
[----:B------:R-:W-:-:S13]  /*39d0*/  CS2R R2, SRZ ;  /* 0x0000000000027805 */ /* 0x000fda000001ff00 */
.L_x_75:
[C---:B------:R-:W-:Y:S02]  /*39e0*/  LEA R0, R8.reuse, UR41, 0x3 ;  /* 0x0000002908007c11 */ /* 0x040fe4000f8e18ff */
[----:B------:R-:W-:Y:S02]  /*39f0*/  SHF.L.U32 R5, R3, 0x1f, RZ ;  /* 0x0000001f03057819 */ /* 0x000fe400000006ff */
[----:B------:R-:W-:Y:S02]  /*3a00*/  LEA R4, R8, UR41, 0x4 ;  /* 0x0000002908047c11 */ /* 0x000fe4000f8e20ff */
[----:B------:R-:W1:Y:S02]  /*3a10*/  SYNCS.PHASECHK.TRANS64.TRYWAIT P0, [R0+URZ+0x70], R5 ;  /* 0x00007005000075a7 */ /* 0x000e6400080011ff */
[----:B-1-3--:R-:W-:Y:S05]  /*3a20*/  @!P0 BRA `(.L_x_68) ;  /* 0x0000004c00fc8947 */ /* 0x00afea0003800000 */
.L_x_150:
[----:B-1----:R-:W1:Y:S01]  /*3a30*/  LDS.128 R4, [R4+0x100] ;  /* 0x0001000004047984 */ /* 0x002e620000000c00 */
[----:B------:R-:W-:Y:S02]  /*3a40*/  VIADD R0, R0, 0x80 ;  /* 0x0000008000007836 */ /* 0x000fe40000000000 */
[----:B------:R-:W-:Y:S01]  /*3a50*/  VIADD R8, R8, 0x1 ;  /* 0x0000000108087836 */ /* 0x000fe20000000000 */
[----:B------:R-:W-:Y:S01]  /*3a60*/  @!PT LDS RZ, [RZ] ;  /* 0x00000000fffff984 */ /* 0x000fe20000000800 */
[----:B------:R-:W-:Y:S01]  /*3a70*/  @!PT LDS RZ, [RZ] ;  /* 0x00000000fffff984 */ /* 0x000fe20000000800 */
[----:B------:R-:W-:Y:S01]  /*3a80*/  @!PT LDS RZ, [RZ] ;  /* 0x00000000fffff984 */ /* 0x000fe20000000800 */
[----:B------:R-:W-:Y:S01]  /*3a90*/  @!PT LDS RZ, [RZ] ;  /* 0x00000000fffff984 */ /* 0x000fe20000000800 */
[----:B------:R2:W-:Y:S06]  /*3aa0*/  MEMBAR.ALL.CTA ;  /* 0x0000000000007992 */ /* 0x0005ec0000008000 */
[----:B--2---:R-:W2:Y:S01]  /*3ab0*/  FENCE.VIEW.ASYNC.S ;  /* 0x00000000000073c6 */ /* 0x004ea20000000000 */
[----:B------:R-:W-:-:S04]  /*3ac0*/  PRMT R0, RZ, 0x654, R0 ;  /* 0x00000654ff007816 */ /* 0x000fc80000000000 */
[----:B--2---:R2:W-:Y:S01]  /*3ad0*/  SYNCS.ARRIVE.TRANS64.RED.A1T0 RZ, [R0+URZ], RZ ;  /* 0x000000ff00ff79a7 */ /* 0x0045e200081004ff */
[----:B-1----:R-:W-:Y:S01]  /*3ae0*/  LOP3.LUT P1, RZ, R6, 0x1, RZ, 0xc0, !PT ;  /* 0x0000000106ff7812 */ /* 0x002fe2000782c0ff */
[----:B--2---:R-:W-:-:S12]  /*3af0*/  BRA.U UP3, `(.L_x_69) ;  /* 0x0000000503587547 */ /* 0x004fd8000b800000 */
[----:B------:R-:W1:Y:S01]  /*3b00*/  LDCU UR4, c[0x0][0x38c] ;  /* 0x00007180ff0477ac */ /* 0x000e620008000800 */
[----:B------:R-:W-:Y:S02]  /*3b10*/  PLOP3.LUT P2, PT, PT, PT, PT, 0x80, 0x8 ;  /* 0x000000000008781c */ /* 0x000fe40003f4f070 */
[----:B------:R-:W-:Y:S01]  /*3b20*/  SHF.L.U32 R5, R9, 0x1f, RZ ;  /* 0x0000001f09057819 */ /* 0x000fe200000006ff */
[----:B------:R-:W-:Y:S02]  /*3b30*/  ULEA UR46, UR47, UR41, 0x3 ;  /* 0x000000292f2e7291 */ /* 0x000fe4000f8e18ff */
[----:B------:R-:W-:Y:S02]  /*3b40*/  ULEA UR36, UR47, UR67, 0x6 ;  /* 0x000000432f247291 */ /* 0x000fe4000f8e30ff */
[----:B-1----:R-:W-:-:S06]  /*3b50*/  UISETP.GE.AND UP0, UPT, UR4, 0x1, UPT ;  /* 0x000000010400788c */ /* 0x002fcc000bf06270 */
[----:B------:R-:W-:-:S05]  /*3b60*/  PLOP3.LUT P0, PT, PT, PT, UP0, 0x80, 0x8 ;  /* 0x000000000008781c */ /* 0x000fca0003f0f008 */
[----:B------:R-:W-:-:S08]  /*3b70*/  @UP0 ULEA UR4, UR38, UR41, 0x3 ;  /* 0x0000002926040291 */ /* 0x000fd0000f8e18ff */
[----:B------:R-:W-:-:S04]  /*3b80*/  @P0 SHF.L.U32 R0, R2, 0x1f, RZ ;  /* 0x0000001f02000819 */ /* 0x000fc800000006ff */
[----:B------:R1:W2:Y:S01]  /*3b90*/  @P0 SYNCS.PHASECHK.TRANS64.TRYWAIT P2, [UR4], R0 ;  /* 0x00000000ff0005a7 */ /* 0x0002a20008041104 */
[----:B------:R-:W3:Y:S02]  /*3ba0*/  SYNCS.PHASECHK.TRANS64.TRYWAIT P0, [UR46+0xb0], R5 ;  /* 0x0000b005ff0075a7 */ /* 0x000ee4000800112e */
[----:B-123--:R-:W-:Y:S05]  /*3bb0*/  @!P0 BRA `(.L_x_70) ;  /* 0x0000004c00ac8947 */ /* 0x00efea0003800000 */
.L_x_152:
[----:B------:R-:W-:Y:S01]  /*3bc0*/  UMOV UR42, UR37 ;  /* 0x00000025002a7c82 */ /* 0x000fe20008000000 */
[----:B------:R-:W-:Y:S05]  /*3bd0*/  BRA.U !UP0, `(.L_x_71) ;  /* 0x0000000508107547 */ /* 0x000fea000b800000 */
[----:B------:R-:W-:Y:S02]  /*3be0*/  UIADD3 UR42, UPT, UPT, UR66, UR37, URZ ;  /* 0x00000025422a7290 */ /* 0x000fe4000fffe0ff */
[----:B------:R-:W-:Y:S01]  /*3bf0*/  UPLOP3.LUT UP2, UPT, UPT, UPT, UPT, 0x40, 0x4 ;  /* 0x000000000004789c */ /* 0x000fe20003f4e870 */
[----:B------:R-:W-:Y:S01]  /*3c00*/  UMOV UR39, UR64 ;  /* 0x0000004000277c82 */ /* 0x000fe20008000000 */
[----:B------:R-:W-:-:S09]  /*3c10*/  UMOV UR5, UR38 ;  /* 0x0000002600057c82 */ /* 0x000fd20008000000 */
.L_x_74:
[----:B------:R-:W-:Y:S01]  /*3c20*/  ULEA UR7, UR5, UR41, 0x3 ;  /* 0x0000002905077291 */ /* 0x000fe2000f8e18ff */
[----:B--23--:R-:W-:Y:S11]  /*3c30*/  @P2 BRA `(.L_x_72) ;  /* 0x00000000000c2947 */ /* 0x00cff60003800000 */
[----:B-1----:R-:W-:Y:S04]  /*3c40*/  SHF.L.U32 R5, R2, 0x1f, RZ ;  /* 0x0000001f02057819 */ /* 0x002fe800000006ff */
[----:B------:R-:W1:Y:S02]  /*3c50*/  SYNCS.PHASECHK.TRANS64.TRYWAIT P0, [UR7], R5 ;  /* 0x00000005ff0075a7 */ /* 0x000e640008001107 */
[----:B-1----:R-:W-:Y:S05]  /*3c60*/  @!P0 BRA `(.L_x_73) ;  /* 0x0000004c00988947 */ /* 0x002fea0003800000 */
.L_x_72:
[----:B------:R-:W-:Y:S01]  /*3c70*/  UISETP.NE.AND UP0, UPT, UR39, 0x1, UPT ;  /* 0x000000012700788c */ /* 0x000fe2000bf05270 */
[----:B------:R-:W-:Y:S01]  /*3c80*/  PLOP3.LUT P2, PT, PT, PT, PT, 0x80, 0x8 ;  /* 0x000000000008781c */ /* 0x000fe20003f4f070 */
[----:B------:R-:W-:Y:S02]  /*3c90*/  UIADD3 UR4, UPT, UPT, UR5, 0x1, URZ ;  /* 0x0000000105047890 */ /* 0x000fe4000fffe0ff */
[----:B------:R-:W-:Y:S02]  /*3ca0*/  UIADD3 UR40, UPT, UPT, UR7, 0x18, URZ ;  /* 0x0000001807287890 */ /* 0x000fe4000fffe0ff */
[----:B------:R-:W-:Y:S01]  /*3cb0*/  UISETP.NE.AND UP1, UPT, UR4, 0x3, UPT ;  /* 0x000000030400788c */ /* 0x000fe2000bf25270 */
[----:B------:R-:W-:Y:S01]  /*3cc0*/  PLOP3.LUT P0, PT, PT, PT, UP0, 0x80, 0x8 ;  /* 0x000000000008781c */ /* 0x000fe20003f0f008 */
[----:B------:R-:W-:Y:S02]  /*3cd0*/  UIADD3 UR37, UPT, UPT, UR37, 0x1, URZ ;  /* 0x0000000125257890 */ /* 0x000fe4000fffe0ff */
[----:B------:R-:W-:Y:S02]  /*3ce0*/  USEL UR6, URZ, 0x1, UP1 ;  /* 0x00000001ff067887 */ /* 0x000fe40008800000 */
[----:B------:R-:W-:Y:S02]  /*3cf0*/  USEL UR38, UR4, URZ, UP1 ;  /* 0x000000ff04267287 */ /* 0x000fe40008800000 */
[----:B------:R-:W-:Y:S02]  /*3d00*/  UIADD3 UR39, UPT, UPT, UR39, -0x1, URZ ;  /* 0xffffffff27277890 */ /* 0x000fe4000fffe0ff */
[----:B------:R-:W-:Y:S01]  /*3d10*/  @UP0 ULEA UR4, UR38, UR41, 0x3 ;  /* 0x0000002926040291 */ /* 0x000fe2000f8e18ff */
[----:B------:R-:W-:Y:S01]  /*3d20*/  LOP3.LUT R2, R2, UR6, RZ, 0x3c, !PT ;  /* 0x0000000602027c12 */ /* 0x000fe2000f8e3cff */
[----:B------:R-:W-:Y:S02]  /*3d30*/  ULEA UR6, UR5, UR45, 0x9 ;  /* 0x0000002d05067291 */ /* 0x000fe4000f8e48ff */
[----:B------:R-:W-:Y:S01]  /*3d40*/  UISETP.NE.AND UP0, UPT, UR37, UR42, UPT ;  /* 0x0000002a2500728c */ /* 0x000fe2000bf05270 */
[----:B-1----:R-:W-:Y:S01]  /*3d50*/  @P0 SHF.L.U32 R0, R2, 0x1f, RZ ;  /* 0x0000001f02000819 */ /* 0x002fe200000006ff */
[----:B------:R-:W-:Y:S02]  /*3d60*/  UIADD3 UR34, UPT, UPT, UR6, 0x2, URZ ;  /* 0x0000000206227890 */ /* 0x000fe4000fffe0ff */
[----:B------:R-:W-:Y:S01]  /*3d70*/  UIADD3 UR30, UPT, UPT, UR6, 0x4, URZ ;  /* 0x00000004061e7890 */ /* 0x000fe2000fffe0ff */
[----:B------:R2:W3:Y:S01]  /*3d80*/  @P0 SYNCS.PHASECHK.TRANS64.TRYWAIT P2, [UR4], R0 ;  /* 0x00000000ff0005a7 */ /* 0x0004e20008041104 */
[----:B------:R-:W-:Y:S02]  /*3d90*/  ULEA UR4, UR5, UR44, 0xb ;  /* 0x0000002c05047291 */ /* 0x000fe4000f8e58ff */
[----:B------:R-:W-:Y:S02]  /*3da0*/  UIADD3 UR26, UPT, UPT, UR6, 0x6, URZ ;  /* 0x00000006061a7890 */ /* 0x000fe4000fffe0ff */
        /* <DEDUP_REMOVED lines=10> */
[----:B------:R-:W-:Y:S01]  /*3e50*/  UIADD3 UR8, UPT, UPT, UR4, 0x406, URZ ;  /* 0x0000040604087890 */ /* 0x000fe2000fffe0ff */
[----:B------:R-:W-:Y:S01]  /*3e60*/  UMOV UR7, 0x40004040 ;  /* 0x4000404000077882 */ /* 0x000fe20000000000 */
[----:B------:R-:W-:Y:S01]  /*3e70*/  UMOV UR5, 0x40004040 ;  /* 0x4000404000057882 */ /* 0x000fe20000000000 */
[----:B------:R-:W-:Y:S01]  /*3e80*/  UMOV UR35, 0x40004040 ;  /* 0x4000404000237882 */ /* 0x000fe20000000000 */
[----:B------:R1:W-:Y:S01]  /*3e90*/  UTCHMMA.2CTA gdesc[UR4], gdesc[UR6], tmem[UR36], tmem[UR62], idesc[UR63], UP2 ;  /* 0x00ff3e06040075ea */ /* 0x0003e20009200024 */
[----:B------:R-:W-:Y:S01]  /*3ea0*/  UPLOP3.LUT UP2, UPT, UPT, UPT, UPT, 0x80, 0x8 ;  /* 0x000000000008789c */ /* 0x000fe20003f4f070 */
[----:B------:R-:W-:Y:S01]  /*3eb0*/  UMOV UR33, 0x40004040 ;  /* 0x4000404000217882 */ /* 0x000fe20000000000 */
[----:B------:R-:W-:Y:S01]  /*3ec0*/  UMOV UR31, 0x40004040 ;  /* 0x40004040001f7882 */ /* 0x000fe20000000000 */
[----:B------:R2:W-:Y:S01]  /*3ed0*/  UTCHMMA.2CTA gdesc[UR32], gdesc[UR34], tmem[UR36], tmem[UR60], idesc[UR61], UPT ;  /* 0x00ff3c22200075ea */ /* 0x0005e2000ba00024 */
        /* <DEDUP_REMOVED lines=14> */
[----:B------:R-:W-:Y:S01]  /*3fc0*/  UMOV UR9, 0x40004040 ;  /* 0x4000404000097882 */ /* 0x000fe20000000000 */
[----:B------:R2:W-:Y:S01]  /*3fd0*/  UTCHMMA.2CTA gdesc[UR12], gdesc[UR14], tmem[UR36], tmem[UR50], idesc[UR51], UPT ;  /* 0x00ff320e0c0075ea */ /* 0x0005e2000ba00024 */
[----:B------:R2:W-:Y:S01]  /*3fe0*/  UTCHMMA.2CTA gdesc[UR8], gdesc[UR10], tmem[UR36], tmem[UR48], idesc[UR49], UPT ;  /* 0x00ff300a080075ea */ /* 0x0005e2000ba00024 */
[----:B------:R2:W-:Y:S01]  /*3ff0*/  UTCBAR.2CTA.MULTICAST [UR40], URZ, UR43 ;  /* 0x000000ff280073e9 */ /* 0x0005e2000820082b */
[----:B-1----:R-:W-:Y:S01]  /*4000*/  UMOV UR5, UR38 ;  /* 0x0000002600057c82 */ /* 0x002fe20008000000 */
[----:B------:R-:W-:Y:S05]  /*4010*/  BRA.U UP0, `(.L_x_74) ;  /* 0xfffffffd00007547 */ /* 0x000fea000b83ffff */
.L_x_71:
[----:B------:R-:W-:Y:S01]  /*4020*/  UIADD3 UR4, UPT, UPT, UR46, 0x90, URZ ;  /* 0x000000902e047890 */ /* 0x000fe2000fffe0ff */
[----:B------:R-:W-:-:S08]  /*4030*/  UMOV UR37, UR42 ;  /* 0x0000002a00257c82 */ /* 0x000fd00008000000 */
[----:B------:R4:W-:Y:S01]  /*4040*/  UTCBAR.2CTA.MULTICAST [UR4], URZ, UR65 ;  /* 0x000000ff040073e9 */ /* 0x0009e20008200841 */
[----:B------:R-:W-:Y:S02]  /*4050*/  NOP ;  /* 0x0000000000007918 */ /* 0x000fe40000000000 */
.L_x_69:
[----:B----4-:R-:W-:Y:S01]  /*4060*/  UIADD3 UR4, UPT, UPT, UR47, 0x1, URZ ;  /* 0x000000012f047890 */ /* 0x010fe2000fffe0ff */
[----:B------:R-:W-:-:S03]  /*4070*/  ISETP.NE.AND P0, PT, R8, 0x2, PT ;  /* 0x000000020800780c */ /* 0x000fc60003f05270 */
[----:B------:R-:W-:Y:S01]  /*4080*/  UISETP.NE.AND UP0, UPT, UR4, 0x4, UPT ;  /* 0x000000040400788c */ /* 0x000fe2000bf05270 */
[----:B-12---:R-:W-:Y:S02]  /*4090*/  SEL R0, RZ, 0x1, P0 ;  /* 0x00000001ff007807 */ /* 0x006fe40000000000 */
[----:B------:R-:W-:Y:S01]  /*40a0*/  SEL R8, R8, RZ, P0 ;  /* 0x000000ff08087207 */ /* 0x000fe20000000000 */
[----:B------:R-:W-:Y:S01]  /*40b0*/  USEL UR5, URZ, 0x1, UP0 ;  /* 0x00000001ff057887 */ /* 0x000fe20008000000 */
[----:B------:R-:W-:Y:S01]  /*40c0*/  LOP3.LUT R3, R3, R0, RZ, 0x3c, !PT ;  /* 0x0000000003037212 */ /* 0x000fe200078e3cff */
[----:B------:R-:W-:-:S04]  /*40d0*/  USEL UR47, UR4, URZ, UP0 ;  /* 0x000000ff042f7287 */ /* 0x000fc80008000000 */
[----:B------:R-:W-:Y:S01]  /*40e0*/  LOP3.LUT R9, R9, UR5, RZ, 0x3c, !PT ;  /* 0x0000000509097c12 */ /* 0x000fe2000f8e3cff */
[----:B------:R-:W-:Y:S07]  /*40f0*/  @P1 BRA `(.L_x_75) ;  /* 0xfffffff800381947 */ /* 0x000fee000383ffff */
[----:B------:R-:W1:Y:S01]  /*4100*/  S2UR UR8, SR_CgaCtaId ;  /* 0x00000000000879c3 */ /* 0x000e620000008800 */
[----:B------:R-:W-:Y:S01]  /*4110*/  ELECT P0, URZ, PT ;  /* 0x0000000000ff782f */ /* 0x000fe20003800000 */
[----:B------:R-:W-:Y:S01]  /*4120*/  HFMA2 R0, -RZ, RZ, 0, 5.9604644775390625e-08 ;  /* 0x00000001ff007431 */ /* 0x000fe200000001ff */
[----:B------:R-:W-:-:S05]  /*4130*/  UMOV UR4, 0x40 ;  /* 0x0000004000047882 */ /* 0x000fca0000000000 */
[----:B------:R-:W-:Y:S01]  /*4140*/  UVIRTCOUNT.DEALLOC.SMPOOL 0x80 ;  /* 0x000000800000784c */ /* 0x000fe20000000000 */
[----:B------:R-:W-:Y:S02]  /*4150*/  UISETP.NE.AND UP1, UPT, UR68, URZ, UPT ;  /* 0x000000ff4400728c */ /* 0x000fe4000bf25270 */
[----:B-1----:R-:W-:-:S09]  /*4160*/  ULEA UR8, UR8, UR4, 0x18 ;  /* 0x0000000408087291 */ /* 0x002fd2000f8ec0ff */
[----:B------:R1:W-:Y:S01]  /*4170*/  @P0 STS.U8 [UR8+0x1c], R0 ;  /* 0x00001c00ff000988 */ /* 0x0003e20008000008 */
[----:B------:R-:W-:Y:S05]  /*4180*/  BRA.U UP1, `(.L_x_76) ;  /* 0x0000000101a07547 */ /* 0x000fea000b800000 */
[----:B------:R-:W-:Y:S01]  /*4190*/  UIADD3 UR7, UPT, UPT, UR41, 0xb0, URZ ;  /* 0x000000b029077890 */ /* 0x000fe2000fffe0ff */
[----:B------:R-:W-:-:S03]  /*41a0*/  SHF.L.U32 R3, R9, 0x1f, RZ ;  /* 0x0000001f09037819 */ /* 0x000fc600000006ff */
[----:B------:R-:W-:-:S09]  /*41b0*/  ULEA UR4, UR47, UR7, 0x3 ;  /* 0x000000072f047291 */ /* 0x000fd2000f8e18ff */
[----:B------:R-:W2:Y:S02]  /*41c0*/  SYNCS.PHASECHK.TRANS64.TRYWAIT P0, [UR4], R3 ;  /* 0x00000003ff0075a7 */ /* 0x000ea40008001104 */
[----:B--2---:R-:W-:Y:S05]  /*41d0*/  @!P0 BRA `(.L_x_77) ;  /* 0x0000004800548947 */ /* 0x004fea0003800000 */
.L_x_155:
        /* <DEDUP_REMOVED lines=9> */
.L_x_157:
        /* <DEDUP_REMOVED lines=9> */
.L_x_159:
[----:B------:R-:W-:-:S04]  /*4300*/  UIADD3 UR4, UPT, UPT, UR4, 0x1, URZ ;  /* 0x0000000104047890 */ /* 0x000fc8000fffe0ff */
[----:B------:R-:W-:-:S04]  /*4310*/  UISETP.NE.AND UP0, UPT, UR4, 0x4, UPT ;  /* 0x000000040400788c */ /* 0x000fc8000bf05270 */
[----:B------:R-:W-:Y:S02]  /*4320*/  USEL UR5, URZ, 0x1, UP0 ;  /* 0x00000001ff057887 */ /* 0x000fe40008000000 */
[----:B------:R-:W-:-:S04]  /*4330*/  USEL UR4, UR4, URZ, UP0 ;  /* 0x000000ff04047287 */ /* 0x000fc80008000000 */
[----:B------:R-:W-:Y:S01]  /*4340*/  ULEA UR4, UR4, UR7, 0x3 ;  /* 0x0000000704047291 */ /* 0x000fe2000f8e18ff */
[----:B-1----:R-:W-:-:S04]  /*4350*/  LOP3.LUT R3, R2, UR5, RZ, 0x3c, !PT ;  /* 0x0000000502037c12 */ /* 0x002fc8000f8e3cff */
[----:B------:R-:W-:Y:S01]  /*4360*/  SHF.L.U32 R3, R3, 0x1f, RZ ;  /* 0x0000001f03037819 */ /* 0x000fe200000006ff */
[----:B------:R-:W-:-:S04]  /*4370*/  IMAD.U32 R0, RZ, RZ, UR4 ;  /* 0x00000004ff007e24 */ /* 0x000fc8000f8e00ff */
[----:B------:R1:W2:Y:S03]  /*4380*/  SYNCS.PHASECHK.TRANS64.TRYWAIT P0, [R0+URZ], R3 ;  /* 0x00000003000075a7 */ /* 0x0002a600080011ff */
[----:B--2---:R-:W-:Y:S05]  /*4390*/  @!P0 NANOSLEEP.SYNCS 0x989680 ;  /* 0x009896800000895d */ /* 0x004fea0003900000 */
[----:B------:R-:W2:Y:S02]  /*43a0*/  @!P0 SYNCS.PHASECHK.TRANS64 P0, [R0+URZ], R3 ;  /* 0x00000003000085a7 */ /* 0x000ea400080010ff */
[----:B--2---:R-:W-:Y:S05]  /*43b0*/  @P0 BRA `(.L_x_80) ;  /* 0x0000000000200947 */ /* 0x004fea0003800000 */
.L_x_81:
[----:B--2---:R2:W4:Y:S02]  /*43c0*/  SYNCS.PHASECHK.TRANS64.TRYWAIT P0, [R0+URZ], R3 ;  /* 0x00000003000075a7 */ /* 0x00452400080011ff */
[----:B----4-:R-:W-:Y:S05]  /*43d0*/  @!P0 NANOSLEEP.SYNCS 0x989680 ;  /* 0x009896800000895d */ /* 0x010fea0003900000 */
[----:B------:R-:W4:Y:S02]  /*43e0*/  @!P0 SYNCS.PHASECHK.TRANS64 P0, [R0+URZ], R3 ;  /* 0x00000003000085a7 */ /* 0x000f2400080010ff */
[----:B----4-:R-:W-:Y:S05]  /*43f0*/  @!P0 BRA `(.L_x_81) ;  /* 0xfffffffc00f08947 */ /* 0x010fea000383ffff */
[----:B------:R-:W-:Y:S05]  /*4400*/  BRA `(.L_x_80) ;  /* 0x00000000000c7947 */ /* 0x000fea0003800000 */
.L_x_76:
[----:B------:R-:W-:-:S04]  /*4410*/  UIADD3 UR4, UPT, UPT, UR41, 0xf0, URZ ;  /* 0x000000f029047890 */ /* 0x000fc8000fffe0ff */
[----:B------:R-:W-:-:S09]  /*4420*/  UPRMT UR4, UR69, 0x654, UR4 ;  /* 0x0000065445047896 */ /* 0x000fd20008000004 */
[----:B------:R-:W-:Y:S03]  /*4430*/  SYNCS.ARRIVE.TRANS64.RED.A1T0 RZ, [UR4], RZ ;  /* 0x000000ffffff79a7 */ /* 0x000fe60008100404 */
.L_x_80:
[----:B-12---:R-:W-:Y:S01]  /*4440*/  SHF.L.U32 R3, RZ, 0x1f, RZ ;  /* 0x0000001fff037819 */ /* 0x006fe200000006ff */
[----:B------:R-:W-:Y:S01]  /*4450*/  UIADD3 UR4, UPT, UPT, UR41, 0xf0, URZ ;  /* 0x000000f029047890 */ /* 0x000fe2000fffe0ff */
[----:B------:R-:W-:Y:S02]  /*4460*/  PLOP3.LUT P0, PT, PT, PT, UP1, 0x80, 0x8 ;  /* 0x000000000008781c */ /* 0x000fe40003f0f018 */
[----:B------:R-:W1:Y:S02]  /*4470*/  SYNCS.PHASECHK.TRANS64.TRYWAIT P1, [UR41+0xf0], R3 ;  /* 0x0000f003ff0075a7 */ /* 0x000e640008021129 */
[----:B-1----:R-:W-:Y:S09]  /*4480*/  @!P1 BRA `(.L_x_82) ;  /* 0x0000004400f09947 */ /* 0x002ff20003800000 */
.L_x_161:
[----:B------:R-:W-:Y:S01]  /*4490*/  @!UP1 UPRMT UR4, UR69, 0x654, UR4 ;  /* 0x0000065445049896 */ /* 0x000fe20008000004 */
[----:B------:R-:W-:Y:S01]  /*44a0*/  UMOV UR5, 0xffff ;  /* 0x0000ffff00057882 */ /* 0x000fe20000000000 */
[----:B------:R-:W-:-:S07]  /*44b0*/  UMOV UR6, 0x1 ;  /* 0x0000000100067882 */ /* 0x000fce0000000000 */
[----:B------:R-:W-:Y:S01]  /*44c0*/  @!P0 SYNCS.ARRIVE.TRANS64.RED.A1T0 RZ, [UR4], RZ ;  /* 0x000000ffffff89a7 */ /* 0x000fe20008100404 */
[----:B------:R-:W-:Y:S01]  /*44d0*/  NOP ;  /* 0x0000000000007918 */ /* 0x000fe20000000000 */
[----:B-1----:R-:W1:Y:S01]  /*44e0*/  LDS R0, [UR8+0x14] ;  /* 0x00001408ff007984 */ /* 0x002e620008000800 */
[----:B------:R-:W-:-:S04]  /*44f0*/  ULOP3.LUT UR4, UR67, 0xffff, URZ, 0xc0, !UPT ;  /* 0x0000ffff43047892 */ /* 0x000fc8000f8ec0ff */
[----:B------:R-:W-:-:S04]  /*4500*/  USHF.R.U32.HI UR4, URZ, 0x5, UR4 ;  /* 0x00000005ff047899 */ /* 0x000fc80008011604 */
[----:B------:R-:W-:Y:S02]  /*4510*/  USHF.L.U32 UR5, UR5, UR4, URZ ;  /* 0x0000000405057299 */ /* 0x000fe400080006ff */
[----:B------:R-:W-:-:S04]  /*4520*/  USHF.L.U32 UR4, UR6, UR4, URZ ;  /* 0x0000000406047299 */ /* 0x000fc800080006ff */
[----:B-1----:R-:W-:-:S04]  /*4530*/  LOP3.LUT R0, R0, UR5, RZ, 0xc0, !PT ;  /* 0x0000000500007c12 */ /* 0x002fc8000f8ec0ff */
[----:B------:R-:W-:-:S13]  /*4540*/  ISETP.NE.AND P0, PT, R0, UR5, PT ;  /* 0x0000000500007c0c */ /* 0x000fda000bf05270 */
[----:B------:R-:W-:Y:S05]  /*4550*/  @P0 BRA `(.L_x_83) ;  /* 0x0000000000580947 */ /* 0x000fea0003800000 */
[----:B------:R-:W1:Y:S02]  /*4560*/  LDS R0, [UR8+0x18] ;  /* 0x00001808ff007984 */ /* 0x000e640008000800 */
[----:B-1----:R-:W-:-:S04]  /*4570*/  LOP3.LUT R0, R0, UR4, RZ, 0xc0, !PT ;  /* 0x0000000400007c12 */ /* 0x002fc8000f8ec0ff */
[----:B------:R-:W-:-:S13]  /*4580*/  ISETP.NE.AND P0, PT, R0, UR4, PT ;  /* 0x0000000400007c0c */ /* 0x000fda000bf05270 */
[----:B------:R-:W-:Y:S05]  /*4590*/  @P0 BRA `(.L_x_84) ;  /* 0x00000000003c0947 */ /* 0x000fea0003800000 */
[----:B------:R-:W1:Y:S01]  /*45a0*/  S2R R2, SR_LANEID ;  /* 0x0000000000027919 */ /* 0x000e620000000000 */
[----:B------:R-:W-:Y:S01]  /*45b0*/  ULOP3.LUT UR5, URZ, UR5, URZ, 0x33, !UPT ;  /* 0x00000005ff057292 */ /* 0x000fe2000f8e33ff */
[----:B------:R-:W-:Y:S01]  /*45c0*/  LOP3.LUT R4, RZ, UR4, RZ, 0x33, !PT ;  /* 0x00000004ff047c12 */ /* 0x000fe2000f8e33ff */
[----:B------:R-:W-:Y:S02]  /*45d0*/  VOTEU.ANY UR4, UPT, PT ;  /* 0x0000000000047886 */ /* 0x000fe400038e0100 */
[----:B------:R-:W-:Y:S01]  /*45e0*/  UFLO.U32 UR4, UR4 ;  /* 0x00000004000472bd */ /* 0x000fe200080e0000 */
[----:B------:R-:W2:Y:S01]  /*45f0*/  REDUX UR6, R4 ;  /* 0x00000000040673c4 */ /* 0x000ea20000000000 */
[----:B------:R-:W-:-:S06]  /*4600*/  IMAD.U32 R0, RZ, RZ, UR5 ;  /* 0x00000005ff007e24 */ /* 0x000fcc000f8e00ff */
[----:B------:R4:W-:Y:S01]  /*4610*/  UTCATOMSWS.AND URZ, UR5 ;  /* 0x0000000500ff79e3 */ /* 0x0009e20008000000 */
[----:B------:R-:W3:Y:S01]  /*4620*/  REDUX UR7, R0 ;  /* 0x00000000000773c4 */ /* 0x000ee20000000000 */
[----:B-1----:R-:W-:Y:S01]  /*4630*/  ISETP.EQ.U32.AND P0, PT, R2, UR4, PT ;  /* 0x0000000402007c0c */ /* 0x002fe2000bf02070 */
[----:B--2---:R-:W-:Y:S01]  /*4640*/  IMAD.U32 R2, RZ, RZ, UR6 ;  /* 0x00000006ff027e24 */ /* 0x004fe2000f8e00ff */
[----:B---3--:R-:W-:-:S11]  /*4650*/  MOV R3, UR7 ;  /* 0x0000000700037c02 */ /* 0x008fd60008000f00 */
[----:B------:R4:W-:Y:S04]  /*4660*/  @P0 ATOMS.AND RZ, [UR8+0x14], R3 ;  /* 0x00001403ffff098c */ /* 0x0009e8000a800008 */
[----:B------:R4:W-:Y:S01]  /*4670*/  @P0 ATOMS.AND RZ, [UR8+0x18], R2 ;  /* 0x00001802ffff098c */ /* 0x0009e2000a800008 */
[----:B------:R-:W-:Y:S05]  /*4680*/  BRA `(.L_x_85) ;  /* 0x0000000000147947 */ /* 0x000fea0003800000 */
.L_x_84:
[----:B------:R-:W-:Y:S02]  /*4690*/  MOV R2, 0x46b0 ;  /* 0x000046b000027802 */ /* 0x000fe40000000f00 */
[----:B---3-5:R-:W-:Y:S05]  /*46a0*/  CALL.REL.NOINC `($__internal_0_$__cuda_sm10x_tcgen05_guardrail_trap_col_being_dealloced_not_returned_by_alloc) ;  /* 0x00000048005c7944 */ /* 0x028fea0003c00000 */
[----:B------:R-:W-:Y:S05]  /*46b0*/  BRA `(.L_x_85) ;  /* 0x0000000000087947 */ /* 0x000fea0003800000 */
.L_x_83:
[----:B------:R-:W-:Y:S02]  /*46c0*/  MOV R2, 0x46e0 ;  /* 0x000046e000027802 */ /* 0x000fe40000000f00 */
[----:B---3-5:R-:W-:Y:S05]  /*46d0*/  CALL.REL.NOINC `($__internal_2_$__cuda_sm10x_tcgen05_guardrail_trap_unallocated_columns_being_dealloced) ;  /* 0x0000004800687944 */ /* 0x028fea0003c00000 */
.L_x_85:
[----:B------:R-:W-:Y:S01]  /*46e0*/  NOP ;  /* 0x0000000000007918 */ /* 0x000fe20000000000 */
[----:B----4-:R-:W-:Y:S05]  /*46f0*/  EXIT ;  /* 0x000000000000794d */ /* 0x010fea0003800000 */
.L_x_56:
[----:B------:R-:W-:-:S09]  /*4700*/  UISETP.NE.OR UP0, UPT, UR18, 0x3, !UP3 ;  /* 0x000000031200788c */ /* 0x000fd2000df05670 */
[----:B------:R-:W-:Y:S05]  /*4710*/  BRA.U UP0, `(.L_x_86) ;  /* 0x0000000d00f07547 */ /* 0x000fea000b800000 */
[----:B------:R-:W1:Y:S01]  /*4720*/  LDCU UR33, c[0x0][0x370] ;  /* 0x00006e00ff2177ac */ /* 0x000e620008000800 */
[----:B------:R-:W2:Y:S01]  /*4730*/  LDC.64 R16, c[0x0][0x348] ;  /* 0x0000d200ff107b82 */ /* 0x000ea20000000a00 */
[----:B------:R-:W-:Y:S02]  /*4740*/  HFMA2 R13, -RZ, RZ, 0, 0 ;  /* 0x00000000ff0d7431 */ /* 0x000fe400000001ff */
[----:B------:R-:W-:Y:S01]  /*4750*/  IMAD.MOV.U32 R15, RZ, RZ, 0x1 ;  /* 0x00000001ff0f7424 */ /* 0x000fe200078e00ff */
[----:B------:R-:W1:Y:S01]  /*4760*/  LDCU.128 UR28, c[0x0][0xb10] ;  /* 0x00016200ff1c77ac */ /* 0x000e620008000c00 */
[----:B------:R-:W-:Y:S01]  /*4770*/  IMAD.MOV.U32 R14, RZ, RZ, RZ ;  /* 0x000000ffff0e7224 */ /* 0x000fe200078e00ff */
[----:B------:R-:W-:Y:S01]  /*4780*/  MOV R7, 0x2000 ;  /* 0x0000200000077802 */ /* 0x000fe20000000f00 */
[----:B------:R-:W3:Y:S01]  /*4790*/  LDCU UR32, c[0x0][0x374] ;  /* 0x00006e80ff2077ac */ /* 0x000ee20008000800 */
[----:B------:R-:W4:Y:S01]  /*47a0*/  LDC.64 R2, c[0x0][0x888] ;  /* 0x00022200ff027b82 */ /* 0x000f220000000a00 */
[----:B------:R-:W3:Y:S01]  /*47b0*/  LDCU UR15, c[0x0][0xb0c] ;  /* 0x00016180ff0f77ac */ /* 0x000ee20008000800 */
[----:B------:R-:W3:Y:S06]  /*47c0*/  LDCU UR38, c[0x0][0xb20] ;  /* 0x00016400ff2677ac */ /* 0x000eec0008000800 */
[----:B------:R-:W2:Y:S01]  /*47d0*/  LDC.64 R4, c[0x0][0x890] ;  /* 0x00022400ff047b82 */ /* 0x000ea20000000a00 */
[----:B------:R-:W3:Y:S01]  /*47e0*/  LDCU UR4, c[0x0][0xb30] ;  /* 0x00016600ff0477ac */ /* 0x000ee20008000800 */
[----:B-1----:R-:W-:-:S02]  /*47f0*/  UIMAD.WIDE.U32 UR6, UR33, UR28, URZ ;  /* 0x0000001c210672a5 */ /* 0x002fc4000f8e00ff */
[----:B---3--:R-:W-:Y:S01]  /*4800*/  UIMAD.WIDE.U32 UR8, UR32, UR31, URZ ;  /* 0x0000001f200872a5 */ /* 0x008fe2000f8e00ff */
[----:B------:R-:W-:Y:S01]  /*4810*/  UMOV UR24, 0x400 ;  /* 0x0000040000187882 */ /* 0x000fe20000000000 */
[----:B------:R-:W-:-:S03]  /*4820*/  UPLOP3.LUT UP3, UPT, UPT, UPT, UPT, 0x40, 0x4 ;  /* 0x000000000004789c */ /* 0x000fc60003f6e870 */
[----:B------:R-:W-:Y:S01]  /*4830*/  UMOV UR6, UR7 ;  /* 0x0000000700067c82 */ /* 0x000fe20008000000 */
[----:B------:R-:W-:Y:S01]  /*4840*/  UISETP.GE.AND UP0, UPT, UR42, 0x1, UPT ;  /* 0x000000012a00788c */ /* 0x000fe2000bf06270 */
[----:B------:R-:W-:Y:S01]  /*4850*/  UMOV UR34, UR9 ;  /* 0x0000000900227c82 */ /* 0x000fe20008000000 */
[----:B------:R-:W-:Y:S01]  /*4860*/  UISETP.NE.AND UP4, UPT, UR42, 0x1, UPT ;  /* 0x000000012a00788c */ /* 0x000fe2000bf85270 */
[----:B------:R-:W1:Y:S01]  /*4870*/  LDCU.64 UR16, c[0x0][0xb28] ;  /* 0x00016500ff1077ac */ /* 0x000e620008000a00 */
[----:B------:R-:W-:Y:S02]  /*4880*/  ULEA UR24, UR55, UR24, 0x18 ;  /* 0x0000001837187291 */ /* 0x000fe4000f8ec0ff */
[----:B------:R-:W-:Y:S02]  /*4890*/  UISETP.NE.AND UP6, UPT, UR15, 0x1, UPT ;  /* 0x000000010f00788c */ /* 0x000fe4000bfc5270 */
[----:B------:R-:W-:Y:S02]  /*48a0*/  UISETP.NE.AND UP5, UPT, UR30, 0x1, UPT ;  /* 0x000000011e00788c */ /* 0x000fe4000bfa5270 */
[----:B------:R-:W-:-:S02]  /*48b0*/  USHF.R.U32.HI UR35, URZ, UR29, UR6 ;  /* 0x0000001dff237299 */ /* 0x000fc40008011606 */
[----:B------:R-:W-:Y:S02]  /*48c0*/  USHF.R.U32.HI UR34, URZ, UR38, UR34 ;  /* 0x00000026ff227299 */ /* 0x000fe40008011622 */
[----:B------:R-:W-:Y:S01]  /*48d0*/  UISETP.NE.AND UP2, UPT, UR4, 0x1, UPT ;  /* 0x000000010400788c */ /* 0x000fe2000bf45270 */
[----:B------:R-:W-:-:S10]  /*48e0*/  UMOV UR12, URZ ;  /* 0x000000ff000c7c82 */ /* 0x000fd40008000000 */
.L_x_95:
[C---:B------:R-:W-:Y:S02]  /*48f0*/  LEA R12, R14.reuse, UR24, 0x3 ;  /* 0x000000180e0c7c11 */ /* 0x040fe4000f8e18ff */
[----:B------:R-:W-:Y:S02]  /*4900*/  SHF.L.U32 R9, R13, 0x1f, RZ ;  /* 0x0000001f0d097819 */ /* 0x000fe400000006ff */
[----:B------:R-:W-:Y:S02]  /*4910*/  LEA R10, R14, UR24, 0x4 ;  /* 0x000000180e0a7c11 */ /* 0x000fe4000f8e20ff */
[----:B---3--:R-:W3:Y:S02]  /*4920*/  SYNCS.PHASECHK.TRANS64.TRYWAIT P0, [R12+URZ+0x70], R9 ;  /* 0x000070090c0075a7 */ /* 0x008ee400080011ff */
[----:B---3--:R-:W-:Y:S05]  /*4930*/  @!P0 BRA `(.L_x_87) ;  /* 0x0000004000dc8947 */ /* 0x008fea0003800000 */
.L_x_162:
[----:B---3--:R-:W3:Y:S01]  /*4940*/  LDS.128 R8, [R10+0x100] ;  /* 0x000100000a087984 */ /* 0x008ee20000000c00 */
[----:B------:R-:W-:Y:S01]  /*4950*/  UISETP.GE.AND UP0, UPT, UR42, 0x1, UPT ;  /* 0x000000012a00788c */ /* 0x000fe2000bf06270 */
[----:B------:R-:W-:Y:S01]  /*4960*/  @!PT LDS RZ, [RZ] ;  /* 0x00000000fffff984 */ /* 0x000fe20000000800 */
[----:B------:R-:W-:Y:S01]  /*4970*/  @!PT LDS RZ, [RZ] ;  /* 0x00000000fffff984 */ /* 0x000fe20000000800 */
[----:B------:R-:W-:Y:S01]  /*4980*/  @!PT LDS RZ, [RZ] ;  /* 0x00000000fffff984 */ /* 0x000fe20000000800 */
[----:B------:R-:W-:Y:S01]  /*4990*/  @!PT LDS RZ, [RZ] ;  /* 0x00000000fffff984 */ /* 0x000fe20000000800 */
[----:B------:R1:W-:Y:S06]  /*49a0*/  MEMBAR.ALL.CTA ;  /* 0x0000000000007992 */ /* 0x0003ec0000008000 */
[----:B-1----:R-:W1:Y:S01]  /*49b0*/  FENCE.VIEW.ASYNC.S ;  /* 0x00000000000073c6 */ /* 0x002e620000000000 */
[----:B---3--:R-:W-:Y:S11]  /*49c0*/  LOP3.LUT P0, RZ, R10, 0x1, RZ, 0xc0, !PT ;  /* 0x000000010aff7812 */ /* 0x008ff6000780c0ff */
[----:B------:R-:W-:Y:S02]  /*49d0*/  @!UPT UIADD3 URZ, UPT, UPT, URZ, URZ, URZ ;  /* 0x000000fffffff290 */ /* 0x000fe4000fffe0ff */
[----:B-1----:R-:W-:Y:S01]  /*49e0*/  VOTEU.ANY UP1, P0 ;  /* 0x0000000000ff7886 */ /* 0x002fe20000020100 */
[----:B------:R-:W-:Y:S11]  /*49f0*/  PLOP3.LUT P0, PT, PT, PT, UP1, 0x80, 0x8 ;  /* 0x000000000008781c */ /* 0x000ff60003f0f018 */
[----:B------:R-:W-:Y:S02]  /*4a00*/  @!UPT UIADD3 URZ, UPT, UPT, URZ, URZ, URZ ;  /* 0x000000fffffff290 */ /* 0x000fe4000fffe0ff */
[----:B------:R-:W-:Y:S02]  /*4a10*/  @P0 SHF.R.U32.HI R0, RZ, 0x10, R9 ;  /* 0x00000010ff000819 */ /* 0x000fe40000011609 */
[----:B------:R-:W-:Y:S02]  /*4a20*/  @P0 MOV R6, R8 ;  /* 0x0000000800060202 */ /* 0x000fe40000000f00 */
[----:B------:R-:W-:Y:S01]  /*4a30*/  @P0 R2UR UR4, R0 ;  /* 0x00000000000402ca */ /* 0x000fe200000e0000 */
[----:B------:R-:W-:Y:S01]  /*4a40*/  VIADD R0, R12, 0x80 ;  /* 0x000000800c007836 */ /* 0x000fe20000000000 */
[----:B------:R-:W-:Y:S02]  /*4a50*/  @P0 LOP3.LUT R8, R9, 0xffff, RZ, 0xc0, !PT ;  /* 0x0000ffff09080812 */ /* 0x000fe400078ec0ff */
[----:B------:R-:W-:Y:S02]  /*4a60*/  @P0 R2UR UR6, R6 ;  /* 0x00000000060602ca */ /* 0x000fe400000e0000 */
[----:B------:R-:W-:Y:S02]  /*4a70*/  PRMT R0, RZ, 0x654, R0 ;  /* 0x00000654ff007816 */ /* 0x000fe40000000000 */
[----:B------:R-:W-:Y:S02]  /*4a80*/  @P0 R2UR UR5, R8 ;  /* 0x00000000080502ca */ /* 0x000fe400000e0000 */
[----:B------:R1:W-:Y:S03]  /*4a90*/  SYNCS.ARRIVE.TRANS64.RED.A1T0 RZ, [R0+URZ], RZ ;  /* 0x000000ff00ff79a7 */ /* 0x0003e600081004ff */
[----:B------:R-:W-:Y:S04]  /*4aa0*/  @UP1 UMOV UR27, UR4 ;  /* 0x00000004001b1c82 */ /* 0x000fe80008000000 */
[----:B------:R-:W-:Y:S04]  /*4ab0*/  @UP1 UMOV UR14, UR6 ;  /* 0x00000006000e1c82 */ /* 0x000fe80008000000 */
[----:B------:R-:W-:Y:S01]  /*4ac0*/  @UP1 UMOV UR13, UR5 ;  /* 0x00000005000d1c82 */ /* 0x000fe20008000000 */
[----:B------:R-:W-:Y:S05]  /*4ad0*/  BRA.U !UP0, `(.L_x_88) ;  /* 0x0000000108a47547 */ /* 0x000fea000b800000 */
[----:B------:R-:W-:Y:S02]  /*4ae0*/  UIMAD.WIDE.U32 UR8, UR13, UR31, URZ ;  /* 0x0000001f0d0872a5 */ /* 0x000fe4000f8e00ff */
[----:B------:R-:W-:Y:S02]  /*4af0*/  UIMAD.WIDE.U32 UR10, UR14, UR28, URZ ;  /* 0x0000001c0e0a72a5 */ /* 0x000fe4000f8e00ff */
[----:B------:R-:W-:Y:S02]  /*4b00*/  USEL UR4, UR32, UR34, !UP5 ;  /* 0x0000002220047287 */ /* 0x000fe4000e800000 */
[----:B------:R-:W-:Y:S02]  /*4b10*/  USEL UR7, UR33, UR35, !UP6 ;  /* 0x0000002321077287 */ /* 0x000fe4000f000000 */
[----:B------:R-:W-:Y:S02]  /*4b20*/  UIMAD.WIDE.U32 UR18, UR4, UR16, URZ ;  /* 0x00000010041272a5 */ /* 0x000fe4000f8e00ff */
[----:B------:R-:W-:Y:S01]  /*4b30*/  UIMAD.WIDE.U32 UR20, UR7, UR16, URZ ;  /* 0x00000010071472a5 */ /* 0x000fe2000f8e00ff */
[----:B------:R-:W-:Y:S02]  /*4b40*/  UMOV UR5, UR9 ;  /* 0x0000000900057c82 */ /* 0x000fe40008000000 */
[----:B------:R-:W-:Y:S03]  /*4b50*/  USHF.R.U32.HI UR6, URZ, UR38, UR5 ;  /* 0x00000026ff067299 */ /* 0x000fe60008011605 */
[----:B------:R-:W-:Y:S01]  /*4b60*/  UMOV UR5, UR11 ;  /* 0x0000000b00057c82 */ /* 0x000fe20008000000 */
[----:B------:R-:W-:Y:S02]  /*4b70*/  USEL UR6, UR13, UR6, !UP5 ;  /* 0x000000060d067287 */ /* 0x000fe4000e800000 */
[----:B------:R-:W-:Y:S02]  /*4b80*/  USHF.R.U32.HI UR8, URZ, UR29, UR5 ;  /* 0x0000001dff087299 */ /* 0x000fe40008011605 */
[----:B------:R-:W-:Y:S01]  /*4b90*/  UIMAD.WIDE.U32 UR10, UR6, UR16, URZ ;  /* 0x00000010060a72a5 */ /* 0x000fe2000f8e00ff */
[----:B------:R-:W-:Y:S02]  /*4ba0*/  UMOV UR5, UR19 ;  /* 0x0000001300057c82 */ /* 0x000fe40008000000 */
[----:B------:R-:W-:Y:S03]  /*4bb0*/  @UP4 USHF.R.U32.HI UR4, URZ, UR17, UR5 ;  /* 0x00000011ff044299 */ /* 0x000fe60008011605 */
[----:B------:R-:W-:Y:S01]  /*4bc0*/  UMOV UR5, UR21 ;  /* 0x0000001500057c82 */ /* 0x000fe20008000000 */
[----:B------:R-:W-:Y:S02]  /*4bd0*/  UIMAD UR4, UR42, UR4, URZ ;  /* 0x000000042a0472a4 */ /* 0x000fe4000f8e02ff */
[----:B------:R-:W-:Y:S02]  /*4be0*/  @UP4 USHF.R.U32.HI UR7, URZ, UR17, UR5 ;  /* 0x00000011ff074299 */ /* 0x000fe40008011605 */
[----:B------:R-:W-:Y:S02]  /*4bf0*/  USEL UR5, UR14, UR8, !UP6 ;  /* 0x000000080e057287 */ /* 0x000fe4000f000000 */
[----:B------:R-:W-:Y:S02]  /*4c00*/  UIMAD UR8, UR42, UR7, URZ ;  /* 0x000000072a0872a4 */ /* 0x000fe4000f8e02ff */
[----:B------:R-:W-:Y:S03]  /*4c10*/  UISETP.GE.AND UP0, UPT, UR6, UR4, UPT ;  /* 0x000000040600728c */ /* 0x000fe6000bf06270 */
[----:B------:R-:W-:Y:S01]  /*4c20*/  UMOV UR4, UR11 ;  /* 0x0000000b00047c82 */ /* 0x000fe20008000000 */
[----:B------:R-:W-:Y:S02]  /*4c30*/  UISETP.GE.OR UP0, UPT, UR5, UR8, UP0 ;  /* 0x000000080500728c */ /* 0x000fe40008706670 */
[----:B------:R-:W-:Y:S02]  /*4c40*/  USHF.R.U32.HI UR4, URZ, UR17, UR4 ;  /* 0x00000011ff047299 */ /* 0x000fe40008011604 */
[----:B------:R-:W-:Y:S02]  /*4c50*/  UIMAD.WIDE.U32 UR8, UR5, UR16, URZ ;  /* 0x00000010050872a5 */ /* 0x000fe4000f8e00ff */
[----:B------:R-:W-:Y:S04]  /*4c60*/  USEL UR10, UR6, UR4, !UP4 ;  /* 0x00000004060a7287 */ /* 0x000fe8000e000000 */
[----:B------:R-:W-:Y:S01]  /*4c70*/  UIADD3 UR11, UPT, UPT, -UR10, URZ, URZ ;  /* 0x000000ff0a0b7290 */ /* 0x000fe2000fffe1ff */
[----:B------:R-:W-:Y:S02]  /*4c80*/  @!UP0 UMOV UR4, UR9 ;  /* 0x0000000900048c82 */ /* 0x000fe40008000000 */
[----:B------:R-:W-:Y:S02]  /*4c90*/  @!UP0 USHF.R.U32.HI UR4, URZ, UR17, UR4 ;  /* 0x00000011ff048299 */ /* 0x000fe40008011604 */
[----:B------:R-:W-:Y:S02]  /*4ca0*/  UIMAD UR8, UR42, UR11, UR6 ;  /* 0x0000000b2a0872a4 */ /* 0x000fe4000f8e0206 */
[----:B------:R-:W-:Y:S04]  /*4cb0*/  @!UP0 USEL UR4, UR5, UR4, !UP4 ;  /* 0x0000000405048287 */ /* 0x000fe8000e000000 */
[----:B------:R-:W-:Y:S02]  /*4cc0*/  @!UP0 UIMAD UR8, UR7, UR8, UR4 ;  /* 0x00000008070882a4 */ /* 0x000fe4000f8e0204 */
[----:B------:R-:W-:Y:S02]  /*4cd0*/  @!UP0 UIADD3 UR9, UPT, UPT, UR10, -UR4, URZ ;  /* 0x800000040a098290 */ /* 0x000fe4000fffe0ff */
[----:B------:R-:W-:Y:S02]  /*4ce0*/  UIADD3 UR4, UPT, UPT, -UR5, URZ, URZ ;  /* 0x000000ff05047290 */ /* 0x000fe4000fffe1ff */
[----:B------:R-:W-:Y:S02]  /*4cf0*/  UIADD3 UR7, UPT, UPT, -UR6, URZ, URZ ;  /* 0x000000ff06077290 */ /* 0x000fe4000fffe1ff */
[----:B------:R-:W-:Y:S02]  /*4d00*/  @!UP0 UIMAD UR6, UR9, UR42, UR5 ;  /* 0x0000002a090682a4 */ /* 0x000fe4000f8e0205 */
[----:B------:R-:W-:Y:S02]  /*4d10*/  UIMAD UR14, UR15, UR4, UR14 ;  /* 0x000000040f0e72a4 */ /* 0x000fe4000f8e020e */
[----:B------:R-:W-:Y:S01]  /*4d20*/  UIMAD UR13, UR30, UR7, UR13 ;  /* 0x000000071e0d72a4 */ /* 0x000fe2000f8e020d */
[----:B------:R-:W-:Y:S02]  /*4d30*/  @!UP0 UMOV UR5, UR8 ;  /* 0x0000000800058c82 */ /* 0x000fe40008000000 */
[----:B------:R-:W-:Y:S02]  /*4d40*/  UIMAD UR14, UR5, UR15, UR14 ;  /* 0x0000000f050e72a4 */ /* 0x000fe4000f8e020e */
[----:B------:R-:W-:Y:S11]  /*4d50*/  UIMAD UR13, UR6, UR30, UR13 ;  /* 0x0000001e060d72a4 */ /* 0x000ff6000f8e020d */
[----:B------:R-:W-:Y:S01]  /*4d60*/  @!UPT UIADD3 URZ, UPT, UPT, URZ, URZ, URZ ;  /* 0x000000fffffff290 */ /* 0x000fe2000fffe0ff */
.L_x_88:
[----:B------:R-:W3:Y:S01]  /*4d70*/  @!UP2 LDCU.128 UR20, c[0x0][0xb10] ;  /* 0x00016200ff14a7ac */ /* 0x000ee20008000c00 */
[C---:B--2---:R-:W-:Y:S02]  /*4d80*/  ISETP.NE.U32.AND P1, PT, R4.reuse, RZ, PT ;  /* 0x000000ff0400720c */ /* 0x044fe40003f25070 */
[----:B------:R-:W-:Y:S02]  /*4d90*/  ISETP.NE.U32.AND P0, PT, R4, RZ, PT ;  /* 0x000000ff0400720c */ /* 0x000fe40003f05070 */
[C---:B------:R-:W-:Y:S02]  /*4da0*/  ISETP.NE.AND.EX P1, PT, R5.reuse, RZ, PT, P1 ;  /* 0x000000ff0500720c */ /* 0x040fe40003f25310 */
[----:B------:R-:W-:Y:S01]  /*4db0*/  ISETP.NE.AND.EX P0, PT, R5, RZ, PT, P0 ;  /* 0x000000ff0500720c */ /* 0x000fe20003f05300 */
[----:B------:R-:W2:Y:S01]  /*4dc0*/  @!UP2 LDCU UR5, c[0x0][0xb0c] ;  /* 0x00016180ff05a7ac */ /* 0x000ea20008000800 */
[----:B------:R-:W-:Y:S02]  /*4dd0*/  USHF.L.U32 UR11, UR25, 0x7, URZ ;  /* 0x00000007190b7899 */ /* 0x000fe400080006ff */
[----:B------:R-:W-:Y:S02]  /*4de0*/  USHF.L.U32 UR10, UR26, 0x6, URZ ;  /* 0x000000061a0a7899 */ /* 0x000fe400080006ff */
[----:B---3--:R-:W-:Y:S07]  /*4df0*/  UIMAD.WIDE.U32 UR6, UR14, UR20, URZ ;  /* 0x000000140e0672a5 */ /* 0x008fee000f8e00ff */
[----:B------:R-:W-:Y:S01]  /*4e00*/  @!UP2 UMOV UR4, UR7 ;  /* 0x000000070004ac82 */ /* 0x000fe20008000000 */
[----:B--2---:R-:W-:Y:S02]  /*4e10*/  @!UP2 UISETP.NE.AND UP0, UPT, UR5, 0x1, UPT ;  /* 0x000000010500a88c */ /* 0x004fe4000bf05270 */
[----:B------:R-:W-:Y:S02]  /*4e20*/  @!UP2 USHF.R.U32.HI UR4, URZ, UR21, UR4 ;  /* 0x00000015ff04a299 */ /* 0x000fe40008011604 */
[----:B------:R-:W-:Y:S02]  /*4e30*/  UIMAD.WIDE.U32 UR6, UR13, UR23, URZ ;  /* 0x000000170d0672a5 */ /* 0x000fe4000f8e00ff */
[----:B------:R-:W-:Y:S02]  /*4e40*/  @!UP2 USEL UR8, UR14, UR4, !UP0 ;  /* 0x000000040e08a287 */ /* 0x000fe4000c000000 */
[----:B------:R-:W-:Y:S03]  /*4e50*/  @!UP2 UISETP.NE.AND UP0, UPT, UR22, 0x1, UPT ;  /* 0x000000011600a88c */ /* 0x000fe6000bf05270 */
[----:B------:R-:W-:Y:S02]  /*4e60*/  @!UP2 UMOV UR6, UR7 ;  /* 0x000000070006ac82 */ /* 0x000fe40008000000 */
[----:B------:R-:W2:Y:S02]  /*4e70*/  @!UP2 LDCU UR4, c[0x0][0xb20] ;  /* 0x00016400ff04a7ac */ /* 0x000ea40008000800 */
[----:B--2---:R-:W-:Y:S04]  /*4e80*/  @!UP2 USHF.R.U32.HI UR6, URZ, UR4, UR6 ;  /* 0x00000004ff06a299 */ /* 0x004fe80008011606 */
[----:B------:R-:W-:Y:S04]  /*4e90*/  @!UP2 USEL UR6, UR13, UR6, !UP0 ;  /* 0x000000060d06a287 */ /* 0x000fe8000c000000 */
[----:B------:R-:W-:Y:S02]  /*4ea0*/  @!UP2 UIADD3 UR4, UPT, UPT, -UR8, UR6, URZ ;  /* 0x000000060804a290 */ /* 0x000fe4000fffe1ff */
[----:B------:R-:W-:Y:S02]  /*4eb0*/  @!UP2 UIADD3 UR6, UPT, UPT, UR8, -UR6, URZ ;  /* 0x800000060806a290 */ /* 0x000fe4000fffe0ff */
[----:B------:R-:W-:Y:S02]  /*4ec0*/  @!UP2 UIMAD UR14, UR4, UR5, UR14 ;  /* 0x00000005040ea2a4 */ /* 0x000fe4000f8e020e */
[----:B------:R-:W-:Y:S01]  /*4ed0*/  @!UP2 UIMAD UR13, UR6, UR22, UR13 ;  /* 0x00000016060da2a4 */ /* 0x000fe2000f8e020d */
[----:B------:R-:W-:Y:S11]  /*4ee0*/  BRA.U UP3, `(.L_x_89) ;  /* 0x0000000103107547 */ /* 0x000ff6000b800000 */
[----:B-1----:R-:W-:Y:S04]  /*4ef0*/  MOV R0, UR37 ;  /* 0x0000002500007c02 */ /* 0x002fe80008000f00 */
[----:B------:R-:W-:Y:S04]  /*4f00*/  SHF.L.U32 R9, R0, 0x1f, RZ ;  /* 0x0000001f00097819 */ /* 0x000fe800000006ff */
[----:B------:R-:W1:Y:S02]  /*4f10*/  SYNCS.PHASECHK.TRANS64.TRYWAIT P2, [UR24+0x68], R9 ;  /* 0x00006809ff0075a7 */ /* 0x000e640008041118 */
[----:B-1----:R-:W-:Y:S05]  /*4f20*/  @!P2 BRA `(.L_x_90) ;  /* 0x0000003c0074a947 */ /* 0x002fea0003800000 */
.L_x_89:
[----:B------:R-:W-:Y:S05]  /*4f30*/  @!P1 BRA `(.L_x_91) ;  /* 0x0000000000309947 */ /* 0x000fea0003800000 */
[----:B----4-:R-:W-:Y:S01]  /*4f40*/  ISETP.NE.U32.AND P1, PT, R2, RZ, PT ;  /* 0x000000ff0200720c */ /* 0x010fe20003f25070 */
[----:B------:R-:W2:Y:S01]  /*4f50*/  LDCU.64 UR4, c[0x0][0x358] ;  /* 0x00006b00ff0477ac */ /* 0x000ea20008000a00 */
[----:B------:R-:W-:Y:S02]  /*4f60*/  IMAD.MOV.U32 R84, RZ, RZ, 0x1 ;  /* 0x00000001ff547424 */ /* 0x000fe400078e00ff */
[----:B------:R-:W-:Y:S11]  /*4f70*/  ISETP.NE.AND.EX P1, PT, R3, RZ, PT, P1 ;  /* 0x000000ff0300720c */ /* 0x000ff60003f25310 */
[----:B------:R-:W-:Y:S02]  /*4f80*/  @!UPT UIADD3 URZ, UPT, UPT, URZ, URZ, URZ ;  /* 0x000000fffffff290 */ /* 0x000fe4000fffe0ff */
[----:B-1----:R-:W1:Y:S01]  /*4f90*/  @P1 LDC.64 R8, c[0x0][0x888] ;  /* 0x00022200ff081b82 */ /* 0x002e620000000a00 */
[----:B------:R-:W-:Y:S04]  /*4fa0*/  @P1 IMAD R0, R4, UR36, RZ ;  /* 0x0000002404001c24 */ /* 0x000fe8000f8e02ff */
[----:B-1----:R-:W-:Y:S04]  /*4fb0*/  @P1 IMAD.WIDE R8, R0, 0x4, R8 ;  /* 0x0000000400081825 */ /* 0x002fe800078e0208 */
[----:B------:R-:W-:Y:S01]  /*4fc0*/  HFMA2 R0, -RZ, RZ, 0, 5.9604644775390625e-08 ;  /* 0x00000001ff007431 */ /* 0x000fe200000001ff */
[----:B--2--5:R2:W5:Y:S04]  /*4fd0*/  @P1 LDG.E R41, desc[UR4][R8.64] ;  /* 0x0000000408291981 */ /* 0x024568000c1e1900 */
[----:B------:R-:W-:Y:S01]  /*4fe0*/  @!P1 PRMT R84, R0, 0x7610, R84 ;  /* 0x0000761000549816 */ /* 0x000fe20000000054 */
[----:B--2---:R-:W3:Y:S06]  /*4ff0*/  @!P1 LDC R41, c[0x0][0x880] ;  /* 0x00022000ff299b82 */ /* 0x004eec0000000800 */
.L_x_91:
[----:B---3-5:R-:W-:Y:S01]  /*5000*/  @!P0 FSETP.EQ.AND P1, PT, R41, RZ, PT ;  /* 0x000000ff2900820b */ /* 0x028fe20003f22000 */
[----:B------:R-:W-:Y:S01]  /*5010*/  @!UPT UIADD3 URZ, UPT, UPT, URZ, URZ, URZ ;  /* 0x000000fffffff290 */ /* 0x000fe2000fffe0ff */
[----:B------:R-:W-:Y:S11]  /*5020*/  @!P0 BRA `(.L_x_92) ;  /* 0x0000000000188947 */ /* 0x000ff60003800000 */
[----:B------:R-:W-:Y:S02]  /*5030*/  LOP3.LUT P0, RZ, R84, 0xff, RZ, 0xc0, !PT ;  /* 0x000000ff54ff7812 */ /* 0x000fe4000780c0ff */
[----:B----4-:R-:W-:Y:S04]  /*5040*/  ISETP.NE.U32.AND P1, PT, R2, RZ, PT ;  /* 0x000000ff0200720c */ /* 0x010fe80003f25070 */
[----:B------:R-:W-:Y:S04]  /*5050*/  ISETP.NE.AND.EX P1, PT, R3, RZ, PT, P1 ;  /* 0x000000ff0300720c */ /* 0x000fe80003f25310 */
[----:B------:R-:W-:Y:S03]  /*5060*/  PLOP3.LUT P1, PT, P1, PT, PT, 0x8, 0x80 ;  /* 0x000000000080781c */ /* 0x000fe60000f2e170 */
[----:B------:R-:W-:Y:S11]  /*5070*/  @P0 FSETP.EQ.AND P1, PT, R41, RZ, PT ;  /* 0x000000ff2900020b */ /* 0x000ff60003f22000 */
[----:B------:R-:W-:Y:S02]  /*5080*/  @!UPT UIADD3 URZ, UPT, UPT, URZ, URZ, URZ ;  /* 0x000000fffffff290 */ /* 0x000fe4000fffe0ff */
.L_x_92:
[----:B------:R-:W-:Y:S01]  /*5090*/  ULEA UR4, UR12, UR24, 0x3 ;  /* 0x000000180c047291 */ /* 0x000fe2000f8e18ff */
[----:B-1----:R-:W-:Y:S02]  /*50a0*/  SHF.L.U32 R9, R15, 0x1f, RZ ;  /* 0x0000001f0f097819 */ /* 0x002fe400000006ff */
[----:B------:R-:W-:Y:S04]  /*50b0*/  ELECT P0, URZ, PT ;  /* 0x0000000000ff782f */ /* 0x000fe80003800000 */
[----:B------:R-:W-:Y:S02]  /*50c0*/  PLOP3.LUT P1, PT, P1, P0, PT, 0xf2, 0x2f ;  /* 0x00000000002f781c */ /* 0x000fe40000f21e72 */
[----:B------:R-:W1:Y:S11]  /*50d0*/  SYNCS.PHASECHK.TRANS64.TRYWAIT P2, [UR4+0x48], R9 ;  /* 0x00004809ff0075a7 */ /* 0x000e760008041104 */
[----:B------:R-:W-:Y:S05]  /*50e0*/  @!P1 IADD3 R8, P0, PT, R16, 0x580, RZ ;  /* 0x0000058010089810 */ /* 0x000fea0007f1e0ff */
[----:B------:R-:W-:Y:S01]  /*50f0*/  @!P1 IMAD.X R6, RZ, RZ, R17, P0 ;  /* 0x000000ffff069224 */ /* 0x000fe200000e0611 */
[----:B-1----:R-:W-:Y:S07]  /*5100*/  @!P2 BRA `(.L_x_93) ;  /* 0x0000003c0014a947 */ /* 0x002fee0003800000 */
.L_x_165:
[----:B------:R-:W-:Y:S01]  /*5110*/  @!P1 R2UR UR7, R6 ;  /* 0x00000000060792ca */ /* 0x000fe200000e0000 */
[----:B------:R-:W-:Y:S01]  /*5120*/  UIADD3 UR5, UPT, UPT, UR12, 0x1, URZ ;  /* 0x000000010c057890 */ /* 0x000fe2000fffe0ff */
[----:B------:R-:W-:Y:S01]  /*5130*/  @!P1 R2UR UR6, R8 ;  /* 0x00000000080692ca */ /* 0x000fe200000e0000 */
[----:B------:R-:W-:Y:S01]  /*5140*/  UIADD3 UR9, UPT, UPT, UR4, 0x30, URZ ;  /* 0x0000003004097890 */ /* 0x000fe2000fffe0ff */
[----:B------:R-:W-:Y:S01]  /*5150*/  @!P1 IMAD.MOV.U32 R6, RZ, RZ, 0x2000 ;  /* 0x00002000ff069424 */ /* 0x000fe200078e00ff */
[----:B------:R-:W-:Y:S01]  /*5160*/  UISETP.NE.AND UP0, UPT, UR5, 0x3, UPT ;  /* 0x000000030500788c */ /* 0x000fe2000bf05270 */
[----:B------:R-:W-:Y:S01]  /*5170*/  VIADD R14, R14, 0x1 ;  /* 0x000000010e0e7836 */ /* 0x000fe20000000000 */
[----:B------:R-:W-:Y:S01]  /*5180*/  UMOV UR22, 0x0 ;  /* 0x0000000000167882 */ /* 0x000fe20000000000 */
[----:B------:R-:W-:Y:S01]  /*5190*/  UMOV UR23, 0x10000000 ;  /* 0x1000000000177882 */ /* 0x000fe20000000000 */
[----:B------:R-:W-:Y:S04]  /*51a0*/  UPRMT UR20, UR55, 0x654, UR9 ;  /* 0x0000065437147896 */ /* 0x000fe80008000009 */
[----:B-1----:R-:W-:Y:S01]  /*51b0*/  IMAD.U32 R9, RZ, RZ, UR7 ;  /* 0x00000007ff097e24 */ /* 0x002fe2000f8e00ff */
[----:B------:R-:W-:Y:S01]  /*51c0*/  USEL UR7, URZ, 0x1, UP0 ;  /* 0x00000001ff077887 */ /* 0x000fe20008000000 */
[----:B------:R-:W-:Y:S01]  /*51d0*/  IMAD.U32 R8, RZ, RZ, UR6 ;  /* 0x00000006ff087e24 */ /* 0x000fe2000f8e00ff */
[----:B------:R-:W-:Y:S02]  /*51e0*/  USEL UR6, UR5, URZ, UP0 ;  /* 0x000000ff05067287 */ /* 0x000fe40008000000 */
[----:B------:R-:W-:Y:S01]  /*51f0*/  VOTEU.ALL UP0, P1 ;  /* 0x0000000000ff7886 */ /* 0x000fe20000800000 */
[----:B------:R-:W-:Y:S02]  /*5200*/  @!P1 R2UR UR19, R9 ;  /* 0x00000000091392ca */ /* 0x000fe400000e0000 */
[----:B------:R-:W-:Y:S02]  /*5210*/  @!P1 R2UR UR18, R8 ;  /* 0x00000000081292ca */ /* 0x000fe400000e0000 */
[----:B------:R-:W-:Y:S01]  /*5220*/  @!UP0 ULEA UR5, UR12, UR24, 0xd ;  /* 0x000000180c058291 */ /* 0x000fe2000f8e68ff */
[----:B------:R-:W-:Y:S02]  /*5230*/  LOP3.LUT R15, R15, UR7, RZ, 0x3c, !PT ;  /* 0x000000070f0f7c12 */ /* 0x000fe4000f8e3cff */
[----:B------:R-:W-:Y:S01]  /*5240*/  UMOV UR12, UR36 ;  /* 0x00000024000c7c82 */ /* 0x000fe20008000000 */
[----:B------:R-:W-:Y:S01]  /*5250*/  @!UP0 UIADD3 UR8, UPT, UPT, UR5, 0x200, URZ ;  /* 0x0000020005088890 */ /* 0x000fe2000fffe0ff */
[----:B------:R-:W-:Y:S01]  /*5260*/  SHF.L.U32 R0, R15, 0x1f, RZ ;  /* 0x0000001f0f007819 */ /* 0x000fe200000006ff */
[----:B------:R-:W-:Y:S01]  /*5270*/  VOTEU.ALL UP0, P1 ;  /* 0x0000000000ff7886 */ /* 0x000fe20000800000 */
[----:B------:R-:W-:Y:S06]  /*5280*/  ULEA UR5, UR6, UR24, 0x3 ;  /* 0x0000001806057291 */ /* 0x000fec000f8e18ff */
[----:B------:R1:W-:Y:S01]  /*5290*/  @!UP0 UTMALDG.3D [UR8], [UR18], desc[UR22] ;  /* 0x00001608120085b4 */ /* 0x0003e20008011000 */
[----:B------:R1:W-:Y:S01]  /*52a0*/  @!P1 SYNCS.ARRIVE.TRANS64.RED.A0TR RZ, [UR4+0x30], R6 ;  /* 0x00003006ffff99a7 */ /* 0x0003e20008300404 */
[----:B------:R-:W-:Y:S01]  /*52b0*/  SYNCS.ARRIVE.TRANS64.RED.A1T0 RZ, [UR20], RZ ;  /* 0x000000ffffff79a7 */ /* 0x000fe20008100414 */
[----:B------:R-:W2:Y:S02]  /*52c0*/  SYNCS.PHASECHK.TRANS64.TRYWAIT P0, [UR5+0x48], R0 ;  /* 0x00004800ff0075a7 */ /* 0x000ea40008001105 */
[----:B-12---:R-:W-:Y:S05]  /*52d0*/  @!P0 BRA `(.L_x_94) ;  /* 0x0000003800b88947 */ /* 0x006fea0003800000 */
.L_x_167:
[----:B------:R-:W-:Y:S01]  /*52e0*/  UIADD3 UR9, UPT, UPT, UR5, 0x30, URZ ;  /* 0x0000003005097890 */ /* 0x000fe2000fffe0ff */
[----:B------:R-:W-:Y:S01]  /*52f0*/  @!P1 IADD3 R6, P0, PT, R16, 0x580, RZ ;  /* 0x0000058010069810 */ /* 0x000fe20007f1e0ff */
[----:B------:R-:W-:Y:S01]  /*5300*/  UPLOP3.LUT UP3, UPT, UPT, UPT, UPT, 0x80, 0x8 ;  /* 0x000000000008789c */ /* 0x000fe20003f6f070 */
[----:B------:R-:W-:Y:S01]  /*5310*/  R2UR UR23, R86 ;  /* 0x00000000561772ca */ /* 0x000fe200000e0000 */
[----:B------:R-:W-:Y:S01]  /*5320*/  UMOV UR20, 0x0 ;  /* 0x0000000000147882 */ /* 0x000fe20000000000 */
[----:B------:R-:W-:Y:S01]  /*5330*/  @!P1 R2UR UR7, R6 ;  /* 0x00000000060792ca */ /* 0x000fe200000e0000 */
[----:B-1----:R-:W-:Y:S01]  /*5340*/  @!P1 IMAD.X R0, RZ, RZ, R17, P0 ;  /* 0x000000ffff009224 */ /* 0x002fe200000e0611 */
[----:B------:R-:W-:Y:S01]  /*5350*/  UMOV UR21, 0x10000000 ;  /* 0x1000000000157882 */ /* 0x000fe20000000000 */
[----:B------:R-:W-:Y:S01]  /*5360*/  UMOV UR12, UR36 ;  /* 0x00000024000c7c82 */ /* 0x000fe20008000000 */
[----:B------:R-:W-:Y:S01]  /*5370*/  VOTEU.ALL UP0, P1 ;  /* 0x0000000000ff7886 */ /* 0x000fe20000800000 */
[----:B------:R-:W-:Y:S01]  /*5380*/  R2UR UR22, R87 ;  /* 0x00000000571672ca */ /* 0x000fe200000e0000 */
[----:B------:R-:W-:Y:S01]  /*5390*/  UMOV UR36, UR27 ;  /* 0x0000001b00247c82 */ /* 0x000fe20008000000 */
[----:B------:R-:W-:Y:S02]  /*53a0*/  @!P1 R2UR UR4, R0 ;  /* 0x00000000000492ca */ /* 0x000fe400000e0000 */
[----:B------:R-:W-:Y:S01]  /*53b0*/  @!UP0 UIADD3 UR10, UPT, UPT, UR10, 0x20, URZ ;  /* 0x000000200a0a8890 */ /* 0x000fe2000fffe0ff */
[C---:B------:R-:W-:Y:S01]  /*53c0*/  ISETP.NE.AND P0, PT, R14.reuse, 0x2, PT ;  /* 0x000000020e00780c */ /* 0x040fe20003f05270 */
[----:B------:R-:W-:Y:S02]  /*53d0*/  UIADD3 UR26, UPT, UPT, UR13, UR23, URZ ;  /* 0x000000170d1a7290 */ /* 0x000fe4000fffe0ff */
[----:B------:R-:W-:Y:S01]  /*53e0*/  IMAD.U32 R8, RZ, RZ, UR7 ;  /* 0x00000007ff087e24 */ /* 0x000fe2000f8e00ff */
[----:B------:R-:W-:Y:S02]  /*53f0*/  SEL R0, RZ, 0x1, P0 ;  /* 0x00000001ff007807 */ /* 0x000fe40000000000 */
[----:B------:R-:W-:Y:S02]  /*5400*/  SEL R14, R14, RZ, P0 ;  /* 0x000000ff0e0e7207 */ /* 0x000fe40000000000 */
[----:B------:R-:W-:Y:S01]  /*5410*/  @!P1 R2UR UR18, R8 ;  /* 0x00000000081292ca */ /* 0x000fe200000e0000 */
[----:B------:R-:W-:Y:S01]  /*5420*/  UIADD3 UR25, UPT, UPT, UR14, UR22, URZ ;  /* 0x000000160e197290 */ /* 0x000fe2000fffe0ff */
[----:B------:R-:W-:Y:S01]  /*5430*/  IMAD.U32 R9, RZ, RZ, UR4 ;  /* 0x00000004ff097e24 */ /* 0x000fe2000f8e00ff */
[----:B------:R-:W-:Y:S01]  /*5440*/  @!UP0 ULEA UR4, UR6, UR24, 0xd ;  /* 0x0000001806048291 */ /* 0x000fe2000f8e68ff */
[----:B------:R-:W-:Y:S03]  /*5450*/  LOP3.LUT R13, R13, R0, RZ, 0x3c, !PT ;  /* 0x000000000d0d7212 */ /* 0x000fe600078e3cff */
[----:B------:R-:W-:Y:S01]  /*5460*/  @!P1 R2UR UR19, R9 ;  /* 0x00000000091392ca */ /* 0x000fe200000e0000 */
[----:B------:R-:W-:Y:S01]  /*5470*/  @!UP0 UIADD3 UR8, UPT, UPT, UR4, 0x200, URZ ;  /* 0x0000020004088890 */ /* 0x000fe2000fffe0ff */
[----:B------:R-:W-:Y:S01]  /*5480*/  VOTEU.ALL UP0, P1 ;  /* 0x0000000000ff7886 */ /* 0x000fe20000800000 */
[----:B------:R-:W-:Y:S10]  /*5490*/  UPRMT UR4, UR55, 0x654, UR9 ;  /* 0x0000065437047896 */ /* 0x000ff40008000009 */
[----:B------:R1:W-:Y:S01]  /*54a0*/  @!UP0 UTMALDG.3D [UR8], [UR18], desc[UR20] ;  /* 0x00001408120085b4 */ /* 0x0003e20008011000 */
[----:B------:R3:W-:Y:S01]  /*54b0*/  @!P1 SYNCS.ARRIVE.TRANS64.RED.A0TR RZ, [UR5+0x30], R7 ;  /* 0x00003007ffff99a7 */ /* 0x0007e20008300405 */
[----:B------:R-:W-:Y:S01]  /*54c0*/  SYNCS.ARRIVE.TRANS64.RED.A1T0 RZ, [UR4], RZ ;  /* 0x000000ffffff79a7 */ /* 0x000fe20008100404 */
[----:B------:R-:W-:Y:S04]  /*54d0*/  UIADD3 UR4, UPT, UPT, UR6, 0x1, URZ ;  /* 0x0000000106047890 */ /* 0x000fe8000fffe0ff */
[----:B------:R-:W-:Y:S04]  /*54e0*/  UISETP.NE.AND UP0, UPT, UR4, 0x3, UPT ;  /* 0x000000030400788c */ /* 0x000fe8000bf05270 */
[----:B------:R-:W-:Y:S06]  /*54f0*/  USEL UR5, URZ, 0x1, UP0 ;  /* 0x00000001ff057887 */ /* 0x000fec0008000000 */
[----:B------:R-:W-:Y:S01]  /*5500*/  LOP3.LUT R15, R15, UR5, RZ, 0x3c, !PT ;  /* 0x000000050f0f7c12 */ /* 0x000fe2000f8e3cff */
[----:B-1----:R-:W-:Y:S01]  /*5510*/  USEL UR12, UR4, URZ, UP0 ;  /* 0x000000ff040c7287 */ /* 0x002fe20008000000 */
[----:B------:R-:W-:Y:S11]  /*5520*/  BRA.U UP1, `(.L_x_95) ;  /* 0xfffffff101f07547 */ /* 0x000ff6000b83ffff */
[----:B------:R-:W-:Y:S01]  /*5530*/  UIADD3 UR24, UPT, UPT, UR24, 0x48, URZ ;  /* 0x0000004818187890 */ /* 0x000fe2000fffe0ff */
[----:B----4-:R-:W-:-:S03]  /*5540*/  SHF.L.U32 R3, R15, 0x1f, RZ ;  /* 0x0000001f0f037819 */ /* 0x010fc600000006ff */
[----:B------:R-:W-:-:S09]  /*5550*/  ULEA UR4, UR12, UR24, 0x3 ;  /* 0x000000180c047291 */ /* 0x000fd2000f8e18ff */
[----:B------:R-:W1:Y:S02]  /*5560*/  SYNCS.PHASECHK.TRANS64.TRYWAIT P0, [UR4], R3 ;  /* 0x00000003ff0075a7 */ /* 0x000e640008001104 */
[----:B-1----:R-:W-:Y:S05]  /*5570*/  @!P0 BRA `(.L_x_96) ;  /* 0x0000003800288947 */ /* 0x002fea0003800000 */
.L_x_169:
        /* <DEDUP_REMOVED lines=9> */
.L_x_171:
        /* <DEDUP_REMOVED lines=8> */
.L_x_98:
[----:B-1----:R1:W2:Y:S02]  /*5690*/  SYNCS.PHASECHK.TRANS64.TRYWAIT P0, [R0+URZ], R3 ;  /* 0x00000003000075a7 */ /* 0x0022a400080011ff */
[----:B--2---:R-:W-:Y:S05]  /*56a0*/  @!P0 NANOSLEEP.SYNCS 0x989680 ;  /* 0x009896800000895d */ /* 0x004fea0003900000 */
[----:B------:R-:W2:Y:S02]  /*56b0*/  @!P0 SYNCS.PHASECHK.TRANS64 P0, [R0+URZ], R3 ;  /* 0x00000003000085a7 */ /* 0x000ea400080010ff */
[----:B--2---:R-:W-:Y:S05]  /*56c0*/  @P0 EXIT ;  /* 0x000000000000094d */ /* 0x004fea0003800000 */
[----:B------:R-:W-:Y:S05]  /*56d0*/  BRA `(.L_x_98) ;  /* 0xfffffffc00ec7947 */ /* 0x000fea000383ffff */
.L_x_86:
[----:B------:R-:W-:-:S06]  /*56e0*/  UISETP.GE.AND UP0, UPT, UR18, 0x4, UPT ;  /* 0x000000041200788c */ /* 0x000fcc000bf06270 */
[----:B------:R-:W-:-:S13]  /*56f0*/  PLOP3.LUT P0, PT, PT, PT, UP0, 0x80, 0x8 ;  /* 0x000000000008781c */ /* 0x000fda0003f0f008 */
[----:B------:R-:W-:Y:S05]  /*5700*/  @!P0 EXIT ;  /* 0x000000000000894d */ /* 0x000fea0003800000 */
[----:B------:R-:W-:Y:S01]  /*5710*/  BAR.SYNC.DEFER_BLOCKING 0x6, 0xa0 ;  /* 0x0182800000007b1d */ /* 0x000fe20000010000 */
[C---:B------:R-:W-:Y:S01]  /*5720*/  IMAD.SHL.U32 R2, R92.reuse, 0x20, RZ ;  /* 0x000000205c027824 */ /* 0x040fe200078e00ff */
[C---:B------:R-:W-:Y:S01]  /*5730*/  LOP3.LUT R93, R92.reuse, 0x2, RZ, 0xc0, !PT ;  /* 0x000000025c5d7812 */ /* 0x040fe200078ec0ff */
[C---:B------:R-:W-:Y:S01]  /*5740*/  IMAD.SHL.U32 R97, R92.reuse, 0x4, RZ ;  /* 0x000000045c617824 */ /* 0x040fe200078e00ff */
[C---:B------:R-:W-:Y:S01]  /*5750*/  LOP3.LUT R98, R92.reuse, 0x60, RZ, 0xc0, !PT ;  /* 0x000000605c627812 */ /* 0x040fe200078ec0ff */
[----:B------:R-:W-:Y:S01]  /*5760*/  IMAD.U32 R37, R92, 0x10000, RZ ;  /* 0x000100005c257824 */ /* 0x000fe200078e00ff */
[----:B------:R-:W-:Y:S01]  /*5770*/  UMOV UR47, 0x400 ;  /* 0x00000400002f7882 */ /* 0x000fe20000000000 */
[----:B------:R-:W1:Y:S01]  /*5780*/  LDCU.64 UR4, c[0x0][0x890] ;  /* 0x00011200ff0477ac */ /* 0x000e620008000a00 */
[----:B------:R-:W2:Y:S01]  /*5790*/  LDC.64 R78, c[0x0][0x8b0] ;  /* 0x00022c00ff4e7b82 */ /* 0x000ea20000000a00 */
[----:B------:R-:W-:Y:S01]  /*57a0*/  LOP3.LUT R4, R2, 0xc0, RZ, 0xc0, !PT ;  /* 0x000000c002047812 */ /* 0x000fe200078ec0ff */
[----:B------:R-:W-:Y:S01]  /*57b0*/  HFMA2 R36, -RZ, RZ, 0, 0 ;  /* 0x00000000ff247431 */ /* 0x000fe200000001ff */
[----:B------:R-:W-:Y:S01]  /*57c0*/  ULEA UR47, UR55, UR47, 0x18 ;  /* 0x0000002f372f7291 */ /* 0x000fe2000f8ec0ff */
[----:B------:R-:W-:-:S02]  /*57d0*/  LOP3.LUT R92, R92, 0x4, RZ, 0xc0, !PT ;  /* 0x000000045c5c7812 */ /* 0x000fc400078ec0ff */
[----:B------:R-:W-:Y:S02]  /*57e0*/  CS2R R94, SRZ ;  /* 0x00000000005e7805 */ /* 0x000fe4000001ff00 */
[----:B------:R-:W-:Y:S01]  /*57f0*/  LOP3.LUT R97, R4, 0x18, R97, 0xf8, !PT ;  /* 0x0000001804617812 */ /* 0x000fe200078ef861 */
[----:B------:R-:W-:Y:S01]  /*5800*/  IMAD.MOV.U32 R91, RZ, RZ, RZ ;  /* 0x000000ffff5b7224 */ /* 0x000fe200078e00ff */
[----:B------:R-:W3:Y:S01]  /*5810*/  LDC.64 R76, c[0x0][0x8a8] ;  /* 0x00022a00ff4c7b82 */ /* 0x000ee20000000a00 */
[----:B------:R-:W-:Y:S01]  /*5820*/  LOP3.LUT R37, R37, 0x600000, RZ, 0xc0, !PT ;  /* 0x0060000025257812 */ /* 0x000fe200078ec0ff */
[----:B------:R-:W-:Y:S01]  /*5830*/  IMAD.MOV R93, RZ, RZ, -R93 ;  /* 0x000000ffff5d7224 */ /* 0x000fe200078e0a5d */
[C---:B------:R-:W-:Y:S01]  /*5840*/  IADD3 R96, PT, PT, -R92.reuse, 0x2, RZ ;  /* 0x000000025c607810 */ /* 0x040fe20007ffe1ff */
[----:B------:R-:W4:Y:S01]  /*5850*/  LDCU UR63, c[0x0][0x370] ;  /* 0x00006e00ff3f77ac */ /* 0x000f220008000800 */
[----:B------:R-:W-:Y:S02]  /*5860*/  LOP3.LUT R97, R97, 0xf20, R2, 0xf8, !PT ;  /* 0x00000f2061617812 */ /* 0x000fe400078ef802 */
[----:B------:R-:W-:Y:S01]  /*5870*/  IADD3 R92, PT, PT, -R92, RZ, RZ ;  /* 0x000000ff5c5c7210 */ /* 0x000fe20007ffe1ff */
[----:B------:R-:W4:Y:S01]  /*5880*/  LDS R0, [UR47+0x120] ;  /* 0x0001202fff007984 */ /* 0x000f220008000800 */
[----:B-1----:R-:W-:Y:S01]  /*5890*/  IMAD.U32 R100, RZ, RZ, UR4 ;  /* 0x00000004ff647e24 */ /* 0x002fe2000f8e00ff */
[----:B------:R-:W-:Y:S01]  /*58a0*/  UIADD3 UR4, UPT, UPT, UR47, 0x200, URZ ;  /* 0x000002002f047890 */ /* 0x000fe2000fffe0ff */
[----:B------:R-:W-:Y:S01]  /*58b0*/  IMAD.U32 R99, RZ, RZ, UR5 ;  /* 0x00000005ff637e24 */ /* 0x000fe2000f8e00ff */
[----:B------:R-:W-:Y:S01]  /*58c0*/  UMOV UR54, 0x1 ;  /* 0x0000000100367882 */ /* 0x000fe20000000000 */
[----:B------:R-:W-:Y:S01]  /*58d0*/  IMAD.SHL.U32 R96, R96, 0x10, RZ ;  /* 0x0000001060607824 */ /* 0x000fe200078e00ff */
[----:B------:R-:W-:Y:S01]  /*58e0*/  UMOV UR46, URZ ;  /* 0x000000ff002e7c82 */ /* 0x000fe20008000000 */
[----:B------:R-:W1:Y:S01]  /*58f0*/  LDCU UR43, c[0x0][0xb0c] ;  /* 0x00016180ff2b77ac */ /* 0x000e620008000800 */
[----:B------:R-:W-:Y:S01]  /*5900*/  IMAD.U32 R102, RZ, RZ, UR4 ;  /* 0x00000004ff667e24 */ /* 0x000fe2000f8e00ff */
[----:B------:R-:W-:Y:S01]  /*5910*/  LEA R97, R97, UR4, 0x1 ;  /* 0x0000000461617c11 */ /* 0x000fe2000f8e08ff */
[----:B------:R-:W1:Y:S01]  /*5920*/  LDCU UR39, c[0x0][0xb30] ;  /* 0x00016600ff2777ac */ /* 0x000e620008000800 */
[----:B------:R-:W1:Y:S01]  /*5930*/  LDCU.64 UR60, c[0x0][0x888] ;  /* 0x00011100ff3c77ac */ /* 0x000e620008000a00 */
[----:B------:R-:W1:Y:S01]  /*5940*/  LDCU.64 UR40, c[0x0][0xb28] ;  /* 0x00016500ff2877ac */ /* 0x000e620008000a00 */
[----:B------:R-:W1:Y:S01]  /*5950*/  LDCU.128 UR56, c[0x0][0xb10] ;  /* 0x00016200ff3877ac */ /* 0x000e620008000c00 */
[----:B------:R-:W1:Y:S01]  /*5960*/  LDCU UR62, c[0x0][0x374] ;  /* 0x00006e80ff3e77ac */ /* 0x000e620008000800 */
[----:B------:R-:W-:Y:S01]  /*5970*/  UMOV UR53, URZ ;  /* 0x000000ff00357c82 */ /* 0x000fe20008000000 */
[----:B------:R-:W-:Y:S01]  /*5980*/  UMOV UR52, URZ ;  /* 0x000000ff00347c82 */ /* 0x000fe20008000000 */
[----:B-1234-:R-:W-:-:S07]  /*5990*/  IMAD.IADD R37, R0, 0x1, R37 ;  /* 0x0000000100257824 */ /* 0x01efce00078e0225 */
.L_x_129:
[C---:B------:R-:W-:Y:S02]  /*59a0*/  LEA R0, R91.reuse, UR47, 0x3 ;  /* 0x0000002f5b007c11 */ /* 0x040fe4000f8e18ff */
[----:B------:R-:W-:Y:S02]  /*59b0*/  SHF.L.U32 R3, R94, 0x1f, RZ ;  /* 0x0000001f5e037819 */ /* 0x000fe400000006ff */
[----:B------:R-:W-:Y:S02]  /*59c0*/  LEA R5, R91, UR47, 0x4 ;  /* 0x0000002f5b057c11 */ /* 0x000fe4000f8e20ff */
[----:B-1----:R-:W1:Y:S02]  /*59d0*/  SYNCS.PHASECHK.TRANS64.TRYWAIT P0, [R0+URZ+0x70], R3 ;  /* 0x00007003000075a7 */ /* 0x002e6400080011ff */
[----:B-1----:R-:W-:Y:S05]  /*59e0*/  @!P0 BRA `(.L_x_99) ;  /* 0x00000034003c8947 */ /* 0x002fea0003800000 */
.L_x_172:
[----:B------:R-:W-:Y:S01]  /*59f0*/  R2UR UR7, R101 ;  /* 0x00000000650772ca */ /* 0x000fe200000e0000 */
[----:B------:R-:W2:Y:S01]  /*5a00*/  LDS.128 R4, [R5+0x100] ;  /* 0x0001000005047984 */ /* 0x000ea20000000c00 */
[----:B-1----:R-:W-:Y:S01]  /*5a10*/  VIADD R0, R0, 0x80 ;  /* 0x0000008000007836 */ /* 0x002fe20000000000 */
[----:B------:R-:W-:Y:S04]  /*5a20*/  UISETP.GE.AND UP0, UPT, UR42, 0x1, UPT ;  /* 0x000000012a00788c */ /* 0x000fe8000bf06270 */
[----:B------:R-:W-:Y:S01]  /*5a30*/  PRMT R0, RZ, 0x654, R0 ;  /* 0x00000654ff007816 */ /* 0x000fe20000000000 */
[----:B------:R-:W-:Y:S01]  /*5a40*/  @!PT LDS RZ, [RZ] ;  /* 0x00000000fffff984 */ /* 0x000fe20000000800 */
[----:B------:R-:W-:Y:S01]  /*5a50*/  @!PT LDS RZ, [RZ] ;  /* 0x00000000fffff984 */ /* 0x000fe20000000800 */
[----:B------:R-:W-:Y:S01]  /*5a60*/  @!PT LDS RZ, [RZ] ;  /* 0x00000000fffff984 */ /* 0x000fe20000000800 */
[----:B------:R-:W-:Y:S01]  /*5a70*/  @!PT LDS RZ, [RZ] ;  /* 0x00000000fffff984 */ /* 0x000fe20000000800 */
[----:B------:R1:W-:Y:S06]  /*5a80*/  MEMBAR.ALL.CTA ;  /* 0x0000000000007992 */ /* 0x0003ec0000008000 */
[----:B-1----:R-:W1:Y:S02]  /*5a90*/  FENCE.VIEW.ASYNC.S ;  /* 0x00000000000073c6 */ /* 0x002e640000000000 */
[----:B-1----:R1:W-:Y:S01]  /*5aa0*/  SYNCS.ARRIVE.TRANS64.RED.A1T0 RZ, [R0+URZ], RZ ;  /* 0x000000ff00ff79a7 */ /* 0x0023e200081004ff */
[----:B--2---:R-:W-:Y:S11]  /*5ab0*/  LOP3.LUT P0, RZ, R6, 0x1, RZ, 0xc0, !PT ;  /* 0x0000000106ff7812 */ /* 0x004ff6000780c0ff */
[----:B------:R-:W-:Y:S02]  /*5ac0*/  @!UPT UIADD3 URZ, UPT, UPT, URZ, URZ, URZ ;  /* 0x000000fffffff290 */ /* 0x000fe4000fffe0ff */
[----:B------:R-:W-:Y:S01]  /*5ad0*/  VOTEU.ANY UP1, P0 ;  /* 0x0000000000ff7886 */ /* 0x000fe20000020100 */
[----:B------:R-:W-:Y:S01]  /*5ae0*/  PLOP3.LUT P0, PT, PT, PT, UP1, 0x80, 0x8 ;  /* 0x000000000008781c */ /* 0x000fe20003f0f018 */
[----:B------:R-:W-:Y:S06]  /*5af0*/  UP2UR UR4, UPR, URZ, 0x2 ;  /* 0x00000002ff047883 */ /* 0x000fec0008000000 */
[----:B------:R-:W-:Y:S06]  /*5b00*/  IMAD.U32 R103, RZ, RZ, UR4 ;  /* 0x00000004ff677e24 */ /* 0x000fec000f8e00ff */
[----:B------:R-:W-:Y:S02]  /*5b10*/  @P0 SHF.R.U32.HI R2, RZ, 0x10, R5 ;  /* 0x00000010ff020819 */ /* 0x000fe40000011605 */
[----:B------:R-:W-:Y:S02]  /*5b20*/  @P0 MOV R3, R4 ;  /* 0x0000000400030202 */ /* 0x000fe40000000f00 */
[----:B------:R-:W-:Y:S02]  /*5b30*/  @P0 R2UR UR4, R2 ;  /* 0x00000000020402ca */ /* 0x000fe400000e0000 */
[----:B------:R-:W-:Y:S02]  /*5b40*/  @P0 LOP3.LUT R4, R5, 0xffff, RZ, 0xc0, !PT ;  /* 0x0000ffff05040812 */ /* 0x000fe400078ec0ff */
[----:B------:R-:W-:Y:S02]  /*5b50*/  @P0 R2UR UR6, R3 ;  /* 0x00000000030602ca */ /* 0x000fe400000e0000 */
[----:B------:R-:W-:Y:S07]  /*5b60*/  @P0 R2UR UR5, R4 ;  /* 0x00000000040502ca */ /* 0x000fee00000e0000 */
[----:B------:R-:W-:Y:S02]  /*5b70*/  @UP1 UMOV UR7, UR4 ;  /* 0x0000000400071c82 */ /* 0x000fe40008000000 */
[----:B------:R-:W-:Y:S02]  /*5b80*/  IMAD.U32 R101, RZ, RZ, UR7 ;  /* 0x00000007ff657e24 */ /* 0x000fe4000f8e00ff */
[----:B------:R-:W-:Y:S02]  /*5b90*/  @UP1 UMOV UR38, UR6 ;  /* 0x0000000600261c82 */ /* 0x000fe40008000000 */
[----:B------:R-:W-:Y:S01]  /*5ba0*/  @UP1 UMOV UR37, UR5 ;  /* 0x0000000500251c82 */ /* 0x000fe20008000000 */
[----:B-1----:R-:W-:Y:S05]  /*5bb0*/  BRA.U !UP0, `(.L_x_100) ;  /* 0x0000000108cc7547 */ /* 0x002fea000b800000 */
[----:B------:R-:W1:Y:S01]  /*5bc0*/  LDCU UR12, c[0x0][0xb20] ;  /* 0x00016400ff0c77ac */ /* 0x000e620008000800 */
[----:B------:R-:W-:Y:S02]  /*5bd0*/  UIMAD.WIDE.U32 UR4, UR62, UR59, URZ ;  /* 0x0000003b3e0472a5 */ /* 0x000fe4000f8e00ff */
[----:B------:R-:W-:Y:S02]  /*5be0*/  UIMAD.WIDE.U32 UR6, UR63, UR56, URZ ;  /* 0x000000383f0672a5 */ /* 0x000fe4000f8e00ff */
[----:B------:R-:W-:Y:S02]  /*5bf0*/  UISETP.NE.AND UP0, UPT, UR58, 0x1, UPT ;  /* 0x000000013a00788c */ /* 0x000fe4000bf05270 */
[----:B------:R-:W-:Y:S02]  /*5c00*/  UIMAD.WIDE.U32 UR8, UR37, UR59, URZ ;  /* 0x0000003b250872a5 */ /* 0x000fe4000f8e00ff */
[----:B------:R-:W-:Y:S02]  /*5c10*/  UIMAD.WIDE.U32 UR10, UR38, UR56, URZ ;  /* 0x00000038260a72a5 */ /* 0x000fe4000f8e00ff */
[----:B------:R-:W-:Y:S02]  /*5c20*/  UISETP.NE.AND UP1, UPT, UR43, 0x1, UPT ;  /* 0x000000012b00788c */ /* 0x000fe4000bf25270 */
[----:B------:R-:W-:Y:S01]  /*5c30*/  UISETP.NE.AND UP2, UPT, UR42, 0x1, UPT ;  /* 0x000000012a00788c */ /* 0x000fe2000bf45270 */
[----:B------:R-:W-:Y:S02]  /*5c40*/  UMOV UR4, UR5 ;  /* 0x0000000500047c82 */ /* 0x000fe40008000000 */
[----:B-1----:R-:W-:Y:S03]  /*5c50*/  USHF.R.U32.HI UR5, URZ, UR12, UR4 ;  /* 0x0000000cff057299 */ /* 0x002fe60008011604 */
[----:B------:R-:W-:Y:S02]  /*5c60*/  UMOV UR4, UR7 ;  /* 0x0000000700047c82 */ /* 0x000fe40008000000 */
[----:B------:R-:W-:Y:S02]  /*5c70*/  USHF.R.U32.HI UR7, URZ, UR57, UR4 ;  /* 0x00000039ff077299 */ /* 0x000fe40008011604 */
[----:B------:R-:W-:Y:S02]  /*5c80*/  USEL UR4, UR62, UR5, !UP0 ;  /* 0x000000053e047287 */ /* 0x000fe4000c000000 */
[----:B------:R-:W-:Y:S01]  /*5c90*/  USEL UR7, UR63, UR7, !UP1 ;  /* 0x000000073f077287 */ /* 0x000fe2000c800000 */
[----:B------:R-:W-:Y:S01]  /*5ca0*/  UMOV UR5, UR9 ;  /* 0x0000000900057c82 */ /* 0x000fe20008000000 */
[----:B------:R-:W-:Y:S02]  /*5cb0*/  UIMAD.WIDE.U32 UR8, UR4, UR40, URZ ;  /* 0x00000028040872a5 */ /* 0x000fe4000f8e00ff */
[----:B------:R-:W-:Y:S03]  /*5cc0*/  USHF.R.U32.HI UR6, URZ, UR12, UR5 ;  /* 0x0000000cff067299 */ /* 0x000fe60008011605 */
[----:B------:R-:W-:Y:S01]  /*5cd0*/  UMOV UR5, UR11 ;  /* 0x0000000b00057c82 */ /* 0x000fe20008000000 */
[----:B------:R-:W-:Y:S02]  /*5ce0*/  UIMAD.WIDE.U32 UR10, UR7, UR40, URZ ;  /* 0x00000028070a72a5 */ /* 0x000fe4000f8e00ff */
[----:B------:R-:W-:Y:S02]  /*5cf0*/  USHF.R.U32.HI UR12, URZ, UR57, UR5 ;  /* 0x00000039ff0c7299 */ /* 0x000fe40008011605 */
[----:B------:R-:W-:Y:S01]  /*5d00*/  USEL UR6, UR37, UR6, !UP0 ;  /* 0x0000000625067287 */ /* 0x000fe2000c000000 */
[----:B------:R-:W-:Y:S02]  /*5d10*/  UMOV UR5, UR9 ;  /* 0x0000000900057c82 */ /* 0x000fe40008000000 */
[----:B------:R-:W-:Y:S01]  /*5d20*/  UMOV UR10, UR11 ;  /* 0x0000000b000a7c82 */ /* 0x000fe20008000000 */
[----:B------:R-:W-:Y:S02]  /*5d30*/  @UP2 USHF.R.U32.HI UR4, URZ, UR41, UR5 ;  /* 0x00000029ff042299 */ /* 0x000fe40008011605 */
[----:B------:R-:W-:Y:S02]  /*5d40*/  @UP2 USHF.R.U32.HI UR7, URZ, UR41, UR10 ;  /* 0x00000029ff072299 */ /* 0x000fe4000801160a */
[----:B------:R-:W-:Y:S02]  /*5d50*/  UIMAD UR4, UR42, UR4, URZ ;  /* 0x000000042a0472a4 */ /* 0x000fe4000f8e02ff */
[----:B------:R-:W-:Y:S02]  /*5d60*/  UIMAD.WIDE.U32 UR10, UR6, UR40, URZ ;  /* 0x00000028060a72a5 */ /* 0x000fe4000f8e00ff */
[----:B------:R-:W-:Y:S02]  /*5d70*/  USEL UR5, UR38, UR12, !UP1 ;  /* 0x0000000c26057287 */ /* 0x000fe4000c800000 */
[----:B------:R-:W-:Y:S02]  /*5d80*/  UIMAD UR8, UR42, UR7, URZ ;  /* 0x000000072a0872a4 */ /* 0x000fe4000f8e02ff */
[----:B------:R-:W-:Y:S03]  /*5d90*/  UISETP.GE.AND UP0, UPT, UR6, UR4, UPT ;  /* 0x000000040600728c */ /* 0x000fe6000bf06270 */
[----:B------:R-:W-:Y:S01]  /*5da0*/  UMOV UR4, UR11 ;  /* 0x0000000b00047c82 */ /* 0x000fe20008000000 */
[----:B------:R-:W-:Y:S02]  /*5db0*/  UISETP.GE.OR UP0, UPT, UR5, UR8, UP0 ;  /* 0x000000080500728c */ /* 0x000fe40008706670 */
[----:B------:R-:W-:Y:S02]  /*5dc0*/  USHF.R.U32.HI UR4, URZ, UR41, UR4 ;  /* 0x00000029ff047299 */ /* 0x000fe40008011604 */
[----:B------:R-:W-:Y:S02]  /*5dd0*/  UIMAD.WIDE.U32 UR8, UR5, UR40, URZ ;  /* 0x00000028050872a5 */ /* 0x000fe4000f8e00ff */
[----:B------:R-:W-:Y:S02]  /*5de0*/  USEL UR11, UR6, UR4, !UP2 ;  /* 0x00000004060b7287 */ /* 0x000fe4000d000000 */
[----:B------:R-:W-:Y:S02]  /*5df0*/  UIADD3 UR8, UPT, UPT, -UR5, URZ, URZ ;  /* 0x000000ff05087290 */ /* 0x000fe4000fffe1ff */
[----:B------:R-:W-:Y:S01]  /*5e00*/  UIADD3 UR10, UPT, UPT, -UR11, URZ, URZ ;  /* 0x000000ff0b0a7290 */ /* 0x000fe2000fffe1ff */
[----:B------:R-:W-:Y:S01]  /*5e10*/  @!UP0 UMOV UR4, UR9 ;  /* 0x0000000900048c82 */ /* 0x000fe20008000000 */
[----:B------:R-:W-:Y:S02]  /*5e20*/  UIADD3 UR9, UPT, UPT, -UR6, URZ, URZ ;  /* 0x000000ff06097290 */ /* 0x000fe4000fffe1ff */
[----:B------:R-:W-:Y:S02]  /*5e30*/  @!UP0 USHF.R.U32.HI UR4, URZ, UR41, UR4 ;  /* 0x00000029ff048299 */ /* 0x000fe40008011604 */
[----:B------:R-:W-:Y:S02]  /*5e40*/  UIMAD UR10, UR42, UR10, UR6 ;  /* 0x0000000a2a0a72a4 */ /* 0x000fe4000f8e0206 */
[----:B------:R-:W-:Y:S04]  /*5e50*/  @!UP0 USEL UR4, UR5, UR4, !UP2 ;  /* 0x0000000405048287 */ /* 0x000fe8000d000000 */
[----:B------:R-:W-:Y:S02]  /*5e60*/  @!UP0 UIMAD UR10, UR7, UR10, UR4 ;  /* 0x0000000a070a82a4 */ /* 0x000fe4000f8e0204 */
[----:B------:R-:W-:Y:S02]  /*5e70*/  @!UP0 UIADD3 UR11, UPT, UPT, UR11, -UR4, URZ ;  /* 0x800000040b0b8290 */ /* 0x000fe4000fffe0ff */
[----:B------:R-:W-:Y:S02]  /*5e80*/  UIMAD UR7, UR43, UR8, UR38 ;  /* 0x000000082b0772a4 */ /* 0x000fe4000f8e0226 */
[----:B------:R-:W-:Y:S02]  /*5e90*/  @!UP0 UIMAD UR6, UR11, UR42, UR5 ;  /* 0x0000002a0b0682a4 */ /* 0x000fe4000f8e0205 */
[----:B------:R-:W-:Y:S01]  /*5ea0*/  UIMAD UR4, UR58, UR9, UR37 ;  /* 0x000000093a0472a4 */ /* 0x000fe2000f8e0225 */
[----:B------:R-:W-:Y:S02]  /*5eb0*/  @!UP0 UMOV UR5, UR10 ;  /* 0x0000000a00058c82 */ /* 0x000fe40008000000 */
[----:B------:R-:W-:Y:S02]  /*5ec0*/  UIMAD UR38, UR5, UR43, UR7 ;  /* 0x0000002b052672a4 */ /* 0x000fe4000f8e0207 */
[----:B------:R-:W-:Y:S11]  /*5ed0*/  UIMAD UR37, UR6, UR58, UR4 ;  /* 0x0000003a062572a4 */ /* 0x000ff6000f8e0204 */
[----:B------:R-:W-:Y:S01]  /*5ee0*/  @!UPT UIADD3 URZ, UPT, UPT, URZ, URZ, URZ ;  /* 0x000000fffffff290 */ /* 0x000fe2000fffe0ff */
.L_x_100:
[----:B------:R-:W-:Y:S01]  /*5ef0*/  UISETP.NE.AND UP0, UPT, UR39, 0x1, UPT ;  /* 0x000000012700788c */ /* 0x000fe2000bf05270 */
[----:B------:R-:W-:Y:S01]  /*5f00*/  R2UR UR11, R102 ;  /* 0x00000000660b72ca */ /* 0x000fe200000e0000 */
[----:B------:R-:W-:Y:S01]  /*5f10*/  USHF.L.U32 UR50, UR25, 0x7, URZ ;  /* 0x0000000719327899 */ /* 0x000fe200080006ff */
[----:B------:R-:W-:Y:S01]  /*5f20*/  IADD3 R91, PT, PT, R91, 0x1, RZ ;  /* 0x000000015b5b7810 */ /* 0x000fe20007ffe0ff */
[----:B------:R-:W-:Y:S07]  /*5f30*/  USHF.L.U32 UR49, UR26, 0x6, URZ ;  /* 0x000000061a317899 */ /* 0x000fee00080006ff */
[----:B------:R-:W1:Y:S01]  /*5f40*/  @!UP0 LDCU.128 UR12, c[0x0][0xb10] ;  /* 0x00016200ff0c87ac */ /* 0x000e620008000c00 */
[----:B------:R-:W2:Y:S01]  /*5f50*/  @!UP0 LDCU UR5, c[0x0][0xb0c] ;  /* 0x00016180ff0587ac */ /* 0x000ea20008000800 */
[----:B------:R-:W3:Y:S01]  /*5f60*/  @!UP0 LDCU UR10, c[0x0][0xb20] ;  /* 0x00016400ff0a87ac */ /* 0x000ee20008000800 */
[----:B-1----:R-:W-:Y:S02]  /*5f70*/  UIMAD.WIDE.U32 UR8, UR38, UR12, URZ ;  /* 0x0000000c260872a5 */ /* 0x002fe4000f8e00ff */
[----:B------:R-:W-:Y:S02]  /*5f80*/  UIMAD.WIDE.U32 UR6, UR37, UR15, URZ ;  /* 0x0000000f250672a5 */ /* 0x000fe4000f8e00ff */
[----:B------:R-:W-:Y:S03]  /*5f90*/  @!UP0 UISETP.NE.AND UP1, UPT, UR14, 0x1, UPT ;  /* 0x000000010e00888c */ /* 0x000fe6000bf25270 */
[----:B------:R-:W-:Y:S01]  /*5fa0*/  @!UP0 UMOV UR4, UR9 ;  /* 0x0000000900048c82 */ /* 0x000fe20008000000 */
[----:B--2---:R-:W-:Y:S02]  /*5fb0*/  @!UP0 UISETP.NE.AND UP2, UPT, UR5, 0x1, UPT ;  /* 0x000000010500888c */ /* 0x004fe4000bf45270 */
[----:B------:R-:W-:Y:S01]  /*5fc0*/  @!UP0 USHF.R.U32.HI UR4, URZ, UR13, UR4 ;  /* 0x0000000dff048299 */ /* 0x000fe20008011604 */
[----:B------:R-:W-:Y:S02]  /*5fd0*/  @!UP0 UMOV UR6, UR7 ;  /* 0x0000000700068c82 */ /* 0x000fe40008000000 */
[----:B---3--:R-:W-:Y:S02]  /*5fe0*/  @!UP0 USHF.R.U32.HI UR6, URZ, UR10, UR6 ;  /* 0x0000000aff068299 */ /* 0x008fe40008011606 */
[----:B------:R-:W-:Y:S02]  /*5ff0*/  @!UP0 USEL UR7, UR38, UR4, !UP2 ;  /* 0x0000000426078287 */ /* 0x000fe4000d000000 */
[----:B------:R-:W-:Y:S04]  /*6000*/  @!UP0 USEL UR6, UR37, UR6, !UP1 ;  /* 0x0000000625068287 */ /* 0x000fe8000c800000 */
[----:B------:R-:W-:Y:S02]  /*6010*/  @!UP0 UIADD3 UR4, UPT, UPT, -UR7, UR6, URZ ;  /* 0x0000000607048290 */ /* 0x000fe4000fffe1ff */
[----:B------:R-:W-:Y:S02]  /*6020*/  @!UP0 UIADD3 UR6, UPT, UPT, UR7, -UR6, URZ ;  /* 0x8000000607068290 */ /* 0x000fe4000fffe0ff */
[----:B------:R-:W-:Y:S02]  /*6030*/  @!UP0 UIMAD UR38, UR4, UR5, UR38 ;  /* 0x00000005042682a4 */ /* 0x000fe4000f8e0226 */
[----:B------:R-:W-:Y:S02]  /*6040*/  @!UP0 UIMAD UR37, UR6, UR14, UR37 ;  /* 0x0000000e062582a4 */ /* 0x000fe4000f8e0225 */
[----:B------:R-:W-:Y:S09]  /*6050*/  ULOP3.LUT UP0, URZ, UR11, 0x1b0, URZ, 0xc0, !UPT ;  /* 0x000001b00bff7892 */ /* 0x000ff2000f80c0ff */
[----:B------:R-:W-:Y:S05]  /*6060*/  BRA.U !UP0, `(.L_x_101) ;  /* 0x00000001087c7547 */ /* 0x000fea000b800000 */
[----:B------:R-:W1:Y:S01]  /*6070*/  LDCU.64 UR8, c[0x4][0x80] ;  /* 0x01001000ff0877ac */ /* 0x000e620008000a00 */
[----:B------:R-:W-:Y:S01]  /*6080*/  MOV R2, 0x0 ;  /* 0x0000000000027802 */ /* 0x000fe20000000f00 */
[----:B------:R-:W-:Y:S02]  /*6090*/  HFMA2 R12, -RZ, RZ, 0, 5.9604644775390625e-08 ;  /* 0x00000001ff0c7431 */ /* 0x000fe400000001ff */
[----:B------:R-:W-:Y:S01]  /*60a0*/  IMAD.MOV.U32 R8, RZ, RZ, 0x70 ;  /* 0x00000070ff087424 */ /* 0x000fe200078e00ff */
[----:B------:R2:W3:Y:S01]  /*60b0*/  LDC.64 R14, c[0x4][R2] ;  /* 0x01000000020e7b82 */ /* 0x0004e20000000a00 */
[----:B------:R-:W4:Y:S01]  /*60c0*/  LDCU.64 UR6, c[0x4][0x88] ;  /* 0x01001100ff0677ac */ /* 0x000f220008000a00 */
[----:B------:R-:W-:Y:S01]  /*60d0*/  IMAD.MOV.U32 R13, RZ, RZ, RZ ;  /* 0x000000ffff0d7224 */ /* 0x000fe200078e00ff */
[----:B------:R-:W2:Y:S01]  /*60e0*/  LDCU.64 UR4, c[0x4][0x8] ;  /* 0x01000100ff0477ac */ /* 0x000ea20008000a00 */
[----:B-1----:R-:W-:Y:S01]  /*60f0*/  MOV R5, UR9 ;  /* 0x0000000900057c02 */ /* 0x002fe20008000f00 */
[----:B------:R-:W-:Y:S01]  /*6100*/  IMAD.U32 R4, RZ, RZ, UR8 ;  /* 0x00000008ff047e24 */ /* 0x000fe2000f8e00ff */
[----:B----4-:R-:W-:Y:S01]  /*6110*/  MOV R7, UR7 ;  /* 0x0000000700077c02 */ /* 0x010fe20008000f00 */
[----:B------:R-:W-:Y:S01]  /*6120*/  IMAD.U32 R6, RZ, RZ, UR6 ;  /* 0x00000006ff067e24 */ /* 0x000fe2000f8e00ff */
[----:B--2---:R-:W-:Y:S01]  /*6130*/  MOV R11, UR5 ;  /* 0x00000005000b7c02 */ /* 0x004fe20008000f00 */
[----:B------:R-:W-:Y:S02]  /*6140*/  IMAD.U32 R10, RZ, RZ, UR4 ;  /* 0x00000004ff0a7e24 */ /* 0x000fe4000f8e00ff */
[----:B------:R-:W-:Y:S07]  /*6150*/  LEPC R20, `(.L_x_102) ;  /* 0x000000001014794e */ /* 0x000fee0000000000 */
[----:B---3-5:R-:W-:Y:S05]  /*6160*/  CALL.ABS.NOINC R14 ;  /* 0x000000000e007343 */ /* 0x028fea0003c00000 */
.L_x_102:
[----:B------:R-:W1:Y:S01]  /*6170*/  LDCU.64 UR8, c[0x4][0x80] ;  /* 0x01001000ff0877ac */ /* 0x000e620008000a00 */
[----:B------:R-:W2:Y:S01]  /*6180*/  LDC.64 R2, c[0x4][R2] ;  /* 0x0100000002027b82 */ /* 0x000ea20000000a00 */
[----:B------:R-:W-:Y:S02]  /*6190*/  HFMA2 R12, -RZ, RZ, 0, 5.9604644775390625e-08 ;  /* 0x00000001ff0c7431 */ /* 0x000fe400000001ff */
[----:B------:R-:W-:Y:S02]  /*61a0*/  IMAD.MOV.U32 R8, RZ, RZ, 0x70 ;  /* 0x00000070ff087424 */ /* 0x000fe400078e00ff */
[----:B------:R-:W-:Y:S01]  /*61b0*/  IMAD.MOV.U32 R13, RZ, RZ, RZ ;  /* 0x000000ffff0d7224 */ /* 0x000fe200078e00ff */
[----:B------:R-:W3:Y:S01]  /*61c0*/  LDCU.64 UR6, c[0x4][0x88] ;  /* 0x01001100ff0677ac */ /* 0x000ee20008000a00 */
[----:B------:R-:W4:Y:S01]  /*61d0*/  LDCU.64 UR4, c[0x4][0x8] ;  /* 0x01000100ff0477ac */ /* 0x000f220008000a00 */
[----:B-1----:R-:W-:Y:S02]  /*61e0*/  MOV R4, UR8 ;  /* 0x0000000800047c02 */ /* 0x002fe40008000f00 */
[----:B------:R-:W-:Y:S02]  /*61f0*/  MOV R5, UR9 ;  /* 0x0000000900057c02 */ /* 0x000fe40008000f00 */
[----:B---3--:R-:W-:Y:S01]  /*6200*/  MOV R7, UR7 ;  /* 0x0000000700077c02 */ /* 0x008fe20008000f00 */
[----:B------:R-:W-:Y:S01]  /*6210*/  IMAD.U32 R6, RZ, RZ, UR6 ;  /* 0x00000006ff067e24 */ /* 0x000fe2000f8e00ff */
[----:B----4-:R-:W-:Y:S01]  /*6220*/  MOV R11, UR5 ;  /* 0x00000005000b7c02 */ /* 0x010fe20008000f00 */
[----:B------:R-:W-:Y:S02]  /*6230*/  IMAD.U32 R10, RZ, RZ, UR4 ;  /* 0x00000004ff0a7e24 */ /* 0x000fe4000f8e00ff */
[----:B------:R-:W-:Y:S07]  /*6240*/  LEPC R20, `(.L_x_101) ;  /* 0x000000001014794e */ /* 0x000fee0000000000 */
[----:B--2---:R-:W-:Y:S05]  /*6250*/  CALL.ABS.NOINC R2 ;  /* 0x0000000002007343 */ /* 0x004fea0003c00000 */
.L_x_101:
[----:B------:R-:W-:Y:S02]  /*6260*/  R2UR UR6, R88 ;  /* 0x00000000580672ca */ /* 0x000fe400000e0000 */
[----:B------:R-:W-:Y:S02]  /*6270*/  R2UR UR5, R100 ;  /* 0x00000000640572ca */ /* 0x000fe400000e0000 */
[----:B------:R-:W-:Y:S02]  /*6280*/  R2UR UR4, R99 ;  /* 0x00000000630472ca */ /* 0x000fe400000e0000 */
[----:B------:R-:W-:Y:S02]  /*6290*/  ISETP.NE.U32.AND P4, PT, R78, RZ, PT ;  /* 0x000000ff4e00720c */ /* 0x000fe40003f85070 */
[----:B------:R-:W-:Y:S02]  /*62a0*/  ISETP.NE.U32.AND P2, PT, RZ, UR60, PT ;  /* 0x0000003cff007c0c */ /* 0x000fe4000bf45070 */
[----:B------:R-:W-:Y:S02]  /*62b0*/  ISETP.NE.AND.EX P4, PT, R79, RZ, PT, P4 ;  /* 0x000000ff4f00720c */ /* 0x000fe40003f85340 */
[----:B------:R-:W-:Y:S01]  /*62c0*/  ISETP.NE.AND.EX P2, PT, RZ, UR61, PT, P2 ;  /* 0x0000003dff007c0c */ /* 0x000fe2000bf45320 */
[----:B------:R-:W-:Y:S02]  /*62d0*/  UISETP.NE.AND UP2, UPT, UR6, URZ, UPT ;  /* 0x000000ff0600728c */ /* 0x000fe4000bf45270 */
[----:B------:R-:W-:Y:S04]  /*62e0*/  UISETP.NE.U32.AND UP0, UPT, UR5, URZ, UPT ;  /* 0x000000ff0500728c */ /* 0x000fe8000bf05070 */
[----:B------:R-:W-:Y:S01]  /*62f0*/  UISETP.NE.AND.EX UP1, UPT, UR4, URZ, UPT, UP0 ;  /* 0x000000ff0400728c */ /* 0x000fe2000bf25300 */
[----:B------:R-:W-:Y:S01]  /*6300*/  PLOP3.LUT P1, PT, PT, PT, UP2, 0x80, 0x8 ;  /* 0x000000000008781c */ /* 0x000fe20003f2f028 */
[----:B------:R-:W-:Y:S03]  /*6310*/  UPLOP3.LUT UP0, UPT, UPT, UPT, UPT, 0x40, 0x4 ;  /* 0x000000000004789c */ /* 0x000fe60003f0e870 */
[----:B------:R-:W-:Y:S06]  /*6320*/  @UP2 UPLOP3.LUT UP0, UPT, UPT, UPT, UP1, 0x80, 0x8 ;  /* 0x000000000008289c */ /* 0x000fec0003f0f010 */
[----:B------:R-:W-:Y:S01]  /*6330*/  PLOP3.LUT P0, PT, PT, PT, UP0, 0x80, 0x8 ;  /* 0x000000000008781c */ /* 0x000fe20003f0f008 */
[----:B------:R-:W-:Y:S01]  /*6340*/  @!UPT UIADD3 URZ, UPT, UPT, URZ, URZ, URZ ;  /* 0x000000fffffff290 */ /* 0x000fe2000fffe0ff */
[----:B------:R-:W-:Y:S11]  /*6350*/  BRA.U !UP1, `(.L_x_103) ;  /* 0x0000000109407547 */ /* 0x000ff6000b800000 */
[----:B------:R-:W-:Y:S01]  /*6360*/  UISETP.NE.U32.AND UP0, UPT, UR60, URZ, UPT ;  /* 0x000000ff3c00728c */ /* 0x000fe2000bf05070 */
[----:B------:R-:W-:Y:S01]  /*6370*/  R2UR UR6, R100 ;  /* 0x00000000640672ca */ /* 0x000fe200000e0000 */
[----:B------:R-:W1:Y:S01]  /*6380*/  LDCU.64 UR8, c[0x0][0x358] ;  /* 0x00006b00ff0877ac */ /* 0x000e620008000a00 */
[----:B------:R-:W-:Y:S02]  /*6390*/  HFMA2 R84, -RZ, RZ, 0, 5.9604644775390625e-08 ;  /* 0x00000001ff547431 */ /* 0x000fe400000001ff */
[----:B------:R-:W-:Y:S01]  /*63a0*/  IMAD.MOV.U32 R0, RZ, RZ, 0x1 ;  /* 0x00000001ff007424 */ /* 0x000fe200078e00ff */
[----:B------:R-:W-:Y:S06]  /*63b0*/  UISETP.NE.AND.EX UP0, UPT, UR61, URZ, UPT, UP0 ;  /* 0x000000ff3d00728c */ /* 0x000fec000bf05300 */
[----:B------:R-:W-:Y:S05]  /*63c0*/  PLOP3.LUT P3, PT, PT, PT, UP0, 0x80, 0x8 ;  /* 0x000000000008781c */ /* 0x000fea0003f6f008 */
[----:B------:R-:W2:Y:S01]  /*63d0*/  @UP0 LDCU.64 UR4, c[0x0][0x888] ;  /* 0x00011100ff0407ac */ /* 0x000ea20008000a00 */
[----:B------:R-:W-:Y:S07]  /*63e0*/  @UP0 UIMAD UR6, UR36, UR6, URZ ;  /* 0x00000006240602a4 */ /* 0x000fee000f8e02ff */
[----:B------:R-:W-:Y:S01]  /*63f0*/  @!P3 PRMT R84, R0, 0x7610, R84 ;  /* 0x000076100054b816 */ /* 0x000fe20000000054 */
[----:B--2---:R-:W-:Y:S06]  /*6400*/  @UP0 UIMAD.WIDE UR4, UR6, 0x4, UR4 ;  /* 0x00000004060408a5 */ /* 0x004fec000f8e0204 */
[----:B------:R-:W-:Y:S02]  /*6410*/  IMAD.U32 R2, RZ, RZ, UR4 ;  /* 0x00000004ff027e24 */ /* 0x000fe4000f8e00ff */
[----:B------:R-:W-:Y:S03]  /*6420*/  IMAD.U32 R3, RZ, RZ, UR5 ;  /* 0x00000005ff037e24 */ /* 0x000fe6000f8e00ff */
[----:B------:R-:W2:Y:S02]  /*6430*/  @!UP0 LDCU UR4, c[0x0][0x880] ;  /* 0x00011000ff0487ac */ /* 0x000ea40008000800 */
[----:B-1---5:R1:W5:Y:S02]  /*6440*/  @P3 LDG.E R41, desc[UR8][R2.64] ;  /* 0x0000000802293981 */ /* 0x022364000c1e1900 */
[----:B-12---:R-:W-:Y:S02]  /*6450*/  @!P3 MOV R41, UR4 ;  /* 0x000000040029bc02 */ /* 0x006fe40008000f00 */
.L_x_103:
[----:B------:R-:W-:Y:S05]  /*6460*/  @!P4 BRA `(.L_x_104) ;  /* 0x000000000024c947 */ /* 0x000fea0003800000 */
[----:B------:R-:W-:Y:S01]  /*6470*/  ISETP.NE.U32.AND P3, PT, R76, RZ, PT ;  /* 0x000000ff4c00720c */ /* 0x000fe20003f65070 */
[----:B------:R-:W1:Y:S03]  /*6480*/  LDCU.64 UR4, c[0x0][0x358] ;  /* 0x00006b00ff0477ac */ /* 0x000e660008000a00 */
[----:B------:R-:W-:Y:S11]  /*6490*/  ISETP.NE.AND.EX P3, PT, R77, RZ, PT, P3 ;  /* 0x000000ff4d00720c */ /* 0x000ff60003f65330 */
[----:B------:R-:W-:Y:S02]  /*64a0*/  @!UPT UIADD3 URZ, UPT, UPT, URZ, URZ, URZ ;  /* 0x000000fffffff290 */ /* 0x000fe4000fffe0ff */
[----:B------:R-:W2:Y:S01]  /*64b0*/  @P3 LDC.64 R2, c[0x0][0x8a8] ;  /* 0x00022a00ff023b82 */ /* 0x000ea20000000a00 */
[----:B------:R-:W-:Y:S04]  /*64c0*/  @P3 IMAD R0, R78, UR36, RZ ;  /* 0x000000244e003c24 */ /* 0x000fe8000f8e02ff */
[----:B--2---:R-:W-:Y:S05]  /*64d0*/  @P3 IMAD.WIDE R2, R0, 0x4, R2 ;  /* 0x0000000400023825 */ /* 0x004fea00078e0202 */
[----:B-1---5:R1:W5:Y:S02]  /*64e0*/  @P3 LDG.E R38, desc[UR4][R2.64] ;  /* 0x0000000402263981 */ /* 0x022364000c1e1900 */
[----:B-1----:R-:W2:Y:S02]  /*64f0*/  @!P3 LDC R38, c[0x0][0x8a0] ;  /* 0x00022800ff26bb82 */ /* 0x002ea40000000800 */
.L_x_104:
[----:B-----5:R-:W-:Y:S01]  /*6500*/  FSETP.NEU.AND P3, PT, R41, RZ, PT ;  /* 0x000000ff2900720b */ /* 0x020fe20003f6d000 */
[----:B------:R-:W-:Y:S01]  /*6510*/  ULOP3.LUT UR4, UR54, 0x1, URZ, 0x3c, !UPT ;  /* 0x0000000136047892 */ /* 0x000fe2000f8e3cff */
[----:B------:R-:W-:Y:S01]  /*6520*/  SEL R4, RZ, 0xffffffff, P2 ;  /* 0xffffffffff047807 */ /* 0x000fe20001000000 */
[----:B------:R-:W-:Y:S01]  /*6530*/  IMAD.U32 R110, RZ, RZ, UR46 ;  /* 0x0000002eff6e7e24 */ /* 0x000fe2000f8e00ff */
[----:B------:R-:W-:Y:S01]  /*6540*/  @P1 LOP3.LUT P2, RZ, R84, 0xff, RZ, 0xc0, !PT ;  /* 0x000000ff54ff1812 */ /* 0x000fe2000784c0ff */
[----:B------:R-:W-:Y:S01]  /*6550*/  IMAD.SHL.U32 R81, R93, 0x10, RZ ;  /* 0x000000105d517824 */ /* 0x000fe200078e00ff */
[----:B------:R-:W-:Y:S01]  /*6560*/  @P1 SEL R3, RZ, 0xffffffff, P3 ;  /* 0xffffffffff031807 */ /* 0x000fe20001800000 */
[----:B------:R-:W-:Y:S01]  /*6570*/  IMAD.U32 R111, RZ, RZ, UR4 ;  /* 0x00000004ff6f7e24 */ /* 0x000fe2000f8e00ff */
[----:B------:R-:W-:Y:S01]  /*6580*/  LEA R89, R36, UR47, 0x3 ;  /* 0x0000002f24597c11 */ /* 0x000fe2000f8e18ff */
[----:B------:R-:W-:Y:S01]  /*6590*/  IMAD.SHL.U32 R110, R110, 0x2000, RZ ;  /* 0x000020006e6e7824 */ /* 0x000fe200078e00ff */
[----:B------:R-:W-:Y:S01]  /*65a0*/  @P0 SEL R3, R4, R3, !P2 ;  /* 0x0000000304030207 */ /* 0x000fe20005000000 */
[----:B------:R-:W-:Y:S01]  /*65b0*/  IMAD.SHL.U32 R80, R92, 0x10, RZ ;  /* 0x000000105c507824 */ /* 0x000fe200078e00ff */
[----:B------:R-:W-:Y:S01]  /*65c0*/  SHF.L.U32 R2, R95, 0x1f, RZ ;  /* 0x0000001f5f027819 */ /* 0x000fe200000006ff */
[----:B------:R-:W-:Y:S01]  /*65d0*/  IMAD.IADD R82, R97, 0x1, R110 ;  /* 0x0000000161527824 */ /* 0x000fe200078e026e */
[----:B------:R-:W-:Y:S01]  /*65e0*/  @P1 LOP3.LUT R3, R3, 0x1, RZ, 0xc0, !PT ;  /* 0x0000000103031812 */ /* 0x000fe200078ec0ff */
[----:B------:R-:W-:Y:S01]  /*65f0*/  BSSY B1, `(.L_x_105) ;  /* 0x0000039000017945 */ /* 0x000fe20003800000 */
[----:B------:R-:W-:Y:S01]  /*6600*/  PLOP3.LUT P2, PT, PT, PT, UP1, 0x80, 0x8 ;  /* 0x000000000008781c */ /* 0x000fe20003f4f018 */
[----:B------:R-:W-:Y:S01]  /*6610*/  IMAD.IADD R83, R82, 0x1, R81 ;  /* 0x0000000152537824 */ /* 0x000fe200078e0251 */
[----:B------:R-:W-:Y:S01]  /*6620*/  ISETP.NE.U32.OR P5, PT, R3, 0x1, !P1 ;  /* 0x000000010300780c */ /* 0x000fe20004fa5470 */
[----:B------:R-:W-:Y:S01]  /*6630*/  IMAD.U32 R3, RZ, RZ, UR46 ;  /* 0x0000002eff037e24 */ /* 0x000fe2000f8e00ff */
[----:B------:R-:W-:Y:S01]  /*6640*/  LOP3.LUT P4, R90, R84, 0xff, RZ, 0xc0, !PT ;  /* 0x000000ff545a7812 */ /* 0x000fe2000788c0ff */
[----:B------:R-:W-:Y:S01]  /*6650*/  IMAD.MOV.U32 R109, RZ, RZ, 0x1 ;  /* 0x00000001ff6d7424 */ /* 0x000fe200078e00ff */
[----:B------:R-:W-:Y:S01]  /*6660*/  P2R R108, PR, RZ, 0x20 ;  /* 0x00000020ff6c7803 */ /* 0x000fe20000000000 */
[----:B------:R-:W-:Y:S01]  /*6670*/  IMAD R39, R36, 0x40, R37 ;  /* 0x0000004024277824 */ /* 0x000fe200078e0225 */
[----:B------:R-:W-:Y:S01]  /*6680*/  LEA R0, R3, UR47, 0x3 ;  /* 0x0000002f03007c11 */ /* 0x000fe2000f8e18ff */
[----:B------:R-:W-:Y:S01]  /*6690*/  IMAD.U32 R112, RZ, RZ, UR46 ;  /* 0x0000002eff707e24 */ /* 0x000fe2000f8e00ff */
[----:B------:R-:W-:Y:S02]  /*66a0*/  SEL R3, RZ, 0xffffffff, P3 ;  /* 0xffffffffff037807 */ /* 0x000fe40001800000 */
[----:B------:R-:W-:Y:S02]  /*66b0*/  CS2R R74, SRZ ;  /* 0x00000000004a7805 */ /* 0x000fe4000001ff00 */
[----:B------:R-:W-:Y:S02]  /*66c0*/  CS2R R72, SRZ ;  /* 0x0000000000487805 */ /* 0x000fe4000001ff00 */
[----:B------:R-:W-:Y:S02]  /*66d0*/  CS2R R66, SRZ ;  /* 0x0000000000427805 */ /* 0x000fe4000001ff00 */
[----:B------:R-:W-:Y:S02]  /*66e0*/  @P2 SEL R3, R4, R3, !P4 ;  /* 0x0000000304032207 */ /* 0x000fe40006000000 */
[----:B------:R-:W-:Y:S02]  /*66f0*/  CS2R R64, SRZ ;  /* 0x0000000000407805 */ /* 0x000fe4000001ff00 */
[----:B------:R-:W-:Y:S02]  /*6700*/  @P5 SHF.L.U32 R5, R111, 0x1f, RZ ;  /* 0x0000001f6f055819 */ /* 0x000fe400000006ff */
[----:B------:R-:W-:Y:S02]  /*6710*/  CS2R R58, SRZ ;  /* 0x00000000003a7805 */ /* 0x000fe4000001ff00 */
[----:B------:R-:W-:Y:S02]  /*6720*/  LOP3.LUT R3, R3, 0x1, RZ, 0xc0, !PT ;  /* 0x0000000103037812 */ /* 0x000fe400078ec0ff */
[----:B------:R-:W-:Y:S01]  /*6730*/  CS2R R56, SRZ ;  /* 0x0000000000387805 */ /* 0x000fe2000001ff00 */
[----:B------:R-:W1:Y:S01]  /*6740*/  @P5 SYNCS.PHASECHK.TRANS64.TRYWAIT P1, [R0+URZ+0x30], R5 ;  /* 0x00003005000055a7 */ /* 0x000e6200080211ff */
[----:B------:R-:W-:Y:S02]  /*6750*/  CS2R R50, SRZ ;  /* 0x0000000000327805 */ /* 0x000fe4000001ff00 */
[----:B------:R-:W-:Y:S02]  /*6760*/  ISETP.NE.U32.AND P2, PT, R3, 0x1, PT ;  /* 0x000000010300780c */ /* 0x000fe40003f45070 */
[----:B------:R-:W-:Y:S01]  /*6770*/  CS2R R48, SRZ ;  /* 0x0000000000307805 */ /* 0x000fe2000001ff00 */
[----:B------:R-:W-:Y:S01]  /*6780*/  IMAD.IADD R47, R82, 0x1, R80 ;  /* 0x00000001522f7824 */ /* 0x000fe200078e0250 */
[----:B------:R-:W-:Y:S01]  /*6790*/  P2R R113, PR, RZ, 0x4 ;  /* 0x00000004ff717803 */ /* 0x000fe20000000000 */
[----:B------:R-:W-:Y:S01]  /*67a0*/  IMAD.IADD R46, R96, 0x1, R83 ;  /* 0x00000001602e7824 */ /* 0x000fe200078e0253 */
[----:B------:R3:W4:Y:S01]  /*67b0*/  SYNCS.PHASECHK.TRANS64.TRYWAIT P0, [R89+URZ+0x90], R2 ;  /* 0x00009002590075a7 */ /* 0x00072200080011ff */
[----:B-1----:R-:W-:Y:S01]  /*67c0*/  @P5 SEL R109, RZ, 0x1, !P1 ;  /* 0x00000001ff6d5807 */ /* 0x002fe20004800000 */
[----:B---3--:R-:W-:Y:S06]  /*67d0*/  @!P5 BRA `(.L_x_106) ;  /* 0x000000000068d947 */ /* 0x008fec0003800000 */
[----:B------:R-:W-:Y:S01]  /*67e0*/  ISETP.NE.AND P1, PT, R109, RZ, PT ;  /* 0x000000ff6d00720c */ /* 0x000fe20003f25270 */
[----:B------:R-:W-:Y:S01]  /*67f0*/  BSSY B0, `(.L_x_107) ;  /* 0x000000d000007945 */ /* 0x000fe20003800000 */
[----:B------:R-:W-:Y:S02]  /*6800*/  CS2R R50, SRZ ;  /* 0x0000000000327805 */ /* 0x000fe4000001ff00 */
[----:B------:R-:W-:Y:S02]  /*6810*/  CS2R R48, SRZ ;  /* 0x0000000000307805 */ /* 0x000fe4000001ff00 */
[----:B------:R-:W-:Y:S02]  /*6820*/  CS2R R58, SRZ ;  /* 0x00000000003a7805 */ /* 0x000fe4000001ff00 */
[----:B------:R-:W-:Y:S02]  /*6830*/  CS2R R56, SRZ ;  /* 0x0000000000387805 */ /* 0x000fe4000001ff00 */
[----:B------:R-:W-:Y:S02]  /*6840*/  CS2R R66, SRZ ;  /* 0x0000000000427805 */ /* 0x000fe4000001ff00 */
[----:B------:R-:W-:Y:S02]  /*6850*/  CS2R R64, SRZ ;  /* 0x0000000000407805 */ /* 0x000fe4000001ff00 */
[----:B------:R-:W-:Y:S02]  /*6860*/  CS2R R74, SRZ ;  /* 0x00000000004a7805 */ /* 0x000fe4000001ff00 */
[----:B------:R-:W-:Y:S01]  /*6870*/  CS2R R72, SRZ ;  /* 0x0000000000487805 */ /* 0x000fe2000001ff00 */
[----:B------:R-:W-:Y:S06]  /*6880*/  @P1 BRA `(.L_x_108) ;  /* 0x00000000000c1947 */ /* 0x000fec0003800000 */
[----:B------:R-:W-:Y:S04]  /*6890*/  SHF.L.U32 R3, R111, 0x1f, RZ ;  /* 0x0000001f6f037819 */ /* 0x000fe800000006ff */
[----:B------:R-:W1:Y:S02]  /*68a0*/  SYNCS.PHASECHK.TRANS64.TRYWAIT P1, [R0+URZ+0x30], R3 ;  /* 0x00003003000075a7 */ /* 0x000e6400080211ff */
[----:B-1----:R-:W-:Y:S05]  /*68b0*/  @!P1 BRA `(.L_x_109) ;  /* 0x00000024009c9947 */ /* 0x002fea0003800000 */
.L_x_108:
[----:B------:R-:W-:Y:S05]  /*68c0*/  BSYNC B0 ;  /* 0x0000000000007941 */ /* 0x000fea0003800000 */
.L_x_107:
[----:B------:R-:W-:Y:S01]  /*68d0*/  ISETP.NE.AND P1, PT, R113, RZ, PT ;  /* 0x000000ff7100720c */ /* 0x000fe20003f25270 */
[----:B------:R-:W-:Y:S04]  /*68e0*/  UIADD3 UR4, UPT, UPT, UR46, 0x1, URZ ;  /* 0x000000012e047890 */ /* 0x000fe8000fffe0ff */
[----:B------:R-:W-:Y:S04]  /*68f0*/  UISETP.NE.AND UP0, UPT, UR4, 0x3, UPT ;  /* 0x000000030400788c */ /* 0x000fe8000bf05270 */
[----:B------:R-:W-:Y:S02]  /*6900*/  USEL UR5, URZ, 0x1, UP0 ;  /* 0x00000001ff057887 */ /* 0x000fe40008000000 */
[----:B------:R-:W-:Y:S02]  /*6910*/  USEL UR4, UR4, URZ, UP0 ;  /* 0x000000ff04047287 */ /* 0x000fe40008000000 */
[----:B------:R3:W1:Y:S02]  /*6920*/  @P1 LDS.128 R48, [R82] ;  /* 0x0000000052301984 */ /* 0x0006640000000c00 */
[----:B------:R-:W-:Y:S02]  /*6930*/  LOP3.LUT R111, R111, UR5, RZ, 0x3c, !PT ;  /* 0x000000056f6f7c12 */ /* 0x000fe4000f8e3cff */
[----:B------:R3:W1:Y:S01]  /*6940*/  @P1 LDS.128 R56, [R83+0x10] ;  /* 0x0000100053381984 */ /* 0x0006620000000c00 */
[----:B------:R-:W-:Y:S03]  /*6950*/  IMAD.U32 R112, RZ, RZ, UR4 ;  /* 0x00000004ff707e24 */ /* 0x000fe6000f8e00ff */
[----:B------:R3:W1:Y:S04]  /*6960*/  @P1 LDS.128 R64, [R47+0x20] ;  /* 0x000020002f401984 */ /* 0x0006680000000c00 */
[----:B------:R3:W1:Y:S02]  /*6970*/  @P1 LDS.128 R72, [R46+0x10] ;  /* 0x000010002e481984 */ /* 0x0006640000000c00 */
.L_x_106:
[----:B------:R-:W-:Y:S05]  /*6980*/  BSYNC B1 ;  /* 0x0000000000017941 */ /* 0x000fea0003800000 */
.L_x_105:
[----:B-1----:R-:W-:Y:S04]  /*6990*/  SHF.R.U32.HI R0, RZ, 0x15, R39 ;  /* 0x00000015ff007819 */ /* 0x002fe80000011627 */
[----:B------:R-:W-:Y:S01]  /*69a0*/  LOP3.LUT P1, RZ, R0, 0x3, R85, 0x48, !PT ;  /* 0x0000000300ff7812 */ /* 0x000fe20007824855 */
[----:B------:R-:W-:Y:S01]  /*69b0*/  @!UPT UIADD3 URZ, UPT, UPT, URZ, URZ, URZ ;  /* 0x000000fffffff290 */ /* 0x000fe2000fffe0ff */
[----:B----4-:R-:W-:Y:S11]  /*69c0*/  @P0 BRA `(.L_x_110) ;  /* 0x0000000000080947 */ /* 0x010ff60003800000 */
[----:B------:R-:W1:Y:S02]  /*69d0*/  SYNCS.PHASECHK.TRANS64.TRYWAIT P0, [R89+URZ+0x90], R2 ;  /* 0x00009002590075a7 */ /* 0x000e6400080011ff */
[----:B-1----:R-:W-:Y:S05]  /*69e0*/  @!P0 BRA `(.L_x_111) ;  /* 0x0000002400648947 */ /* 0x002fea0003800000 */
.L_x_110:
[----:B------:R-:W-:Y:S05]  /*69f0*/  @!P1 BRA `(.L_x_112) ;  /* 0x0000000000409947 */ /* 0x000fea0003800000 */
[----:B------:R-:W4:Y:S01]  /*6a00*/  LDCU.64 UR8, c[0x4][0x70] ;  /* 0x01000e00ff0877ac */ /* 0x000f220008000a00 */
[----:B------:R-:W-:Y:S01]  /*6a10*/  MOV R3, 0x0 ;  /* 0x0000000000037802 */ /* 0x000fe20000000f00 */
[----:B------:R-:W-:Y:S02]  /*6a20*/  HFMA2 R12, -RZ, RZ, 0, 5.9604644775390625e-08 ;  /* 0x00000001ff0c7431 */ /* 0x000fe400000001ff */
[----:B------:R-:W-:Y:S02]  /*6a30*/  IMAD.MOV.U32 R8, RZ, RZ, 0x192 ;  /* 0x00000192ff087424 */ /* 0x000fe400078e00ff */
[----:B------:R-:W-:Y:S01]  /*6a40*/  IMAD.MOV.U32 R13, RZ, RZ, RZ ;  /* 0x000000ffff0d7224 */ /* 0x000fe200078e00ff */
[----:B------:R-:W5:Y:S01]  /*6a50*/  LDCU.64 UR6, c[0x4][0x78] ;  /* 0x01000f00ff0677ac */ /* 0x000f620008000a00 */
[----:B-1----:R-:W1:Y:S01]  /*6a60*/  LDC.64 R2, c[0x4][R3] ;  /* 0x0100000003027b82 */ /* 0x002e620000000a00 */
[----:B------:R-:W2:Y:S01]  /*6a70*/  LDCU.64 UR4, c[0x4][0x10] ;  /* 0x01000200ff0477ac */ /* 0x000ea20008000a00 */
[----:B----4-:R-:W-:Y:S01]  /*6a80*/  MOV R5, UR9 ;  /* 0x0000000900057c02 */ /* 0x010fe20008000f00 */
[----:B------:R-:W-:Y:S01]  /*6a90*/  IMAD.U32 R4, RZ, RZ, UR8 ;  /* 0x00000008ff047e24 */ /* 0x000fe2000f8e00ff */
[----:B-----5:R-:W-:Y:S01]  /*6aa0*/  MOV R7, UR7 ;  /* 0x0000000700077c02 */ /* 0x020fe20008000f00 */
[----:B------:R-:W-:Y:S01]  /*6ab0*/  IMAD.U32 R6, RZ, RZ, UR6 ;  /* 0x00000006ff067e24 */ /* 0x000fe2000f8e00ff */
[----:B--2---:R-:W-:Y:S01]  /*6ac0*/  MOV R11, UR5 ;  /* 0x00000005000b7c02 */ /* 0x004fe20008000f00 */
[----:B------:R-:W-:Y:S02]  /*6ad0*/  IMAD.U32 R10, RZ, RZ, UR4 ;  /* 0x00000004ff0a7e24 */ /* 0x000fe4000f8e00ff */
[----:B------:R-:W-:Y:S07]  /*6ae0*/  LEPC R20, `(.L_x_112) ;  /* 0x000000001014794e */ /* 0x000fee0000000000 */
[----:B-1-3--:R-:W-:Y:S05]  /*6af0*/  CALL.ABS.NOINC R2 ;  /* 0x0000000002007343 */ /* 0x00afea0003c00000 */
.L_x_112:
[C---:B------:R-:W-:Y:S01]  /*6b00*/  SHF.L.U32 R40, R48.reuse, 0x10, RZ ;  /* 0x0000001030287819 */ /* 0x040fe200000006ff */
[----:B------:R-:W-:Y:S05]  /*6b10*/  WARPSYNC.ALL ;  /* 0x0000000000007948 */ /* 0x000fea0003800000 */
[----:B------:R-:W-:Y:S01]  /*6b20*/  R2UR UR4, R39 ;  /* 0x00000000270472ca */ /* 0x000fe200000e0000 */
[----:B------:R-:W-:Y:S01]  /*6b30*/  BSSY.RECONVERGENT B0, `(.L_x_113) ;  /* 0x0000087000007945 */ /* 0x000fe20003800200 */
[----:B------:R-:W-:Y:S02]  /*6b40*/  LOP3.LUT R43, R48, 0xffff0000, RZ, 0xc0, !PT ;  /* 0xffff0000302b7812 */ /* 0x000fe400078ec0ff */
[----:B------:R-:W-:Y:S02]  /*6b50*/  SHF.L.U32 R42, R49, 0x10, RZ ;  /* 0x00000010312a7819 */ /* 0x000fe400000006ff */
[----:B------:R-:W-:Y:S02]  /*6b60*/  SHF.L.U32 R45, R51, 0x10, RZ ;  /* 0x00000010332d7819 */ /* 0x000fe400000006ff */
[----:B------:R-:W-:Y:S02]  /*6b70*/  LOP3.LUT R44, R75, 0xffff0000, RZ, 0xc0, !PT ;  /* 0xffff00004b2c7812 */ /* 0x000fe400078ec0ff */
[----:B------:R-:W-:Y:S03]  /*6b80*/  ISETP.NE.AND P0, PT, R98, RZ, PT ;  /* 0x000000ff6200720c */ /* 0x000fe60003f05270 */
[----:B------:R-:W2:Y:S02]  /*6b90*/  LDTM.x32 R4, tmem[UR4] ;  /* 0x00000004000479ee */ /* 0x000ea400082c0000 */
[C---:B--2---:R-:W-:Y:S01]  /*6ba0*/  FMUL R0, R38.reuse, R4 ;  /* 0x0000000426007220 */ /* 0x044fe20000400000 */
[C---:B-1----:R-:W-:Y:S01]  /*6bb0*/  FMUL R2, R38.reuse, R5 ;  /* 0x0000000526027220 */ /* 0x042fe20000400000 */
[C---:B------:R-:W-:Y:S01]  /*6bc0*/  FMUL R3, R38.reuse, R6 ;  /* 0x0000000626037220 */ /* 0x040fe20000400000 */
[----:B------:R-:W-:Y:S01]  /*6bd0*/  FMUL R7, R38, R7 ;  /* 0x0000000726077220 */ /* 0x000fe20000400000 */
[----:B------:R-:W-:Y:S01]  /*6be0*/  FFMA R0, R41, R40, R0 ;  /* 0x0000002829007223 */ /* 0x000fe20000000000 */
[----:B------:R-:W-:Y:S01]  /*6bf0*/  LOP3.LUT R40, R49, 0xffff0000, RZ, 0xc0, !PT ;  /* 0xffff000031287812 */ /* 0x000fe200078ec0ff */
[C---:B------:R-:W-:Y:S01]  /*6c00*/  FFMA R2, R41.reuse, R43, R2 ;  /* 0x0000002b29027223 */ /* 0x040fe20000000002 */
[C---:B------:R-:W-:Y:S01]  /*6c10*/  SHF.L.U32 R43, R50.reuse, 0x10, RZ ;  /* 0x00000010322b7819 */ /* 0x040fe200000006ff */
[C---:B------:R-:W-:Y:S01]  /*6c20*/  FFMA R3, R41.reuse, R42, R3 ;  /* 0x0000002a29037223 */ /* 0x040fe20000000003 */
[----:B------:R-:W-:Y:S01]  /*6c30*/  LOP3.LUT R42, R50, 0xffff0000, RZ, 0xc0, !PT ;  /* 0xffff0000322a7812 */ /* 0x000fe200078ec0ff */
[----:B------:R-:W-:Y:S01]  /*6c40*/  FMUL R4, R38, R8 ;  /* 0x0000000826047220 */ /* 0x000fe20000400000 */
[----:B------:R-:W-:Y:S01]  /*6c50*/  F2FP.BF16.F32.PACK_AB R52, R2, R0 ;  /* 0x000000000234723e */ /* 0x000fe200000010ff */
[----:B------:R-:W-:Y:S01]  /*6c60*/  FFMA R7, R41, R40, R7 ;  /* 0x0000002829077223 */ /* 0x000fe20000000007 */
[----:B------:R-:W-:Y:S01]  /*6c70*/  LOP3.LUT R40, R51, 0xffff0000, RZ, 0xc0, !PT ;  /* 0xffff000033287812 */ /* 0x000fe200078ec0ff */
[C---:B------:R-:W-:Y:S01]  /*6c80*/  FMUL R5, R38.reuse, R9 ;  /* 0x0000000926057220 */ /* 0x040fe20000400000 */
[C---:B------:R-:W-:Y:S01]  /*6c90*/  FMUL R6, R38.reuse, R10 ;  /* 0x0000000a26067220 */ /* 0x040fe20000400000 */
[----:B------:R-:W-:Y:S01]  /*6ca0*/  FMUL R11, R38, R11 ;  /* 0x0000000b260b7220 */ /* 0x000fe20000400000 */
[----:B------:R-:W-:Y:S01]  /*6cb0*/  F2FP.BF16.F32.PACK_AB R53, R7, R3 ;  /* 0x000000030735723e */ /* 0x000fe200000010ff */
[C---:B------:R-:W-:Y:S01]  /*6cc0*/  FFMA R4, R41.reuse, R43, R4 ;  /* 0x0000002b29047223 */ /* 0x040fe20000000004 */
[C---:B------:R-:W-:Y:S01]  /*6cd0*/  SHF.L.U32 R43, R56.reuse, 0x10, RZ ;  /* 0x00000010382b7819 */ /* 0x040fe200000006ff */
[----:B------:R-:W-:Y:S01]  /*6ce0*/  FFMA R5, R41, R42, R5 ;  /* 0x0000002a29057223 */ /* 0x000fe20000000005 */
[----:B------:R-:W-:Y:S01]  /*6cf0*/  LOP3.LUT R42, R57, 0xffff0000, RZ, 0xc0, !PT ;  /* 0xffff0000392a7812 */ /* 0x000fe200078ec0ff */
[----:B------:R-:W-:Y:S01]  /*6d00*/  FFMA R6, R41, R45, R6 ;  /* 0x0000002d29067223 */ /* 0x000fe20000000006 */
[----:B------:R-:W-:Y:S01]  /*6d10*/  SHF.L.U32 R45, R57, 0x10, RZ ;  /* 0x00000010392d7819 */ /* 0x000fe200000006ff */
[----:B------:R-:W-:Y:S01]  /*6d20*/  FFMA R11, R41, R40, R11 ;  /* 0x00000028290b7223 */ /* 0x000fe2000000000b */
[----:B------:R-:W-:Y:S01]  /*6d30*/  LOP3.LUT R40, R56, 0xffff0000, RZ, 0xc0, !PT ;  /* 0xffff000038287812 */ /* 0x000fe200078ec0ff */
[C---:B------:R-:W-:Y:S01]  /*6d40*/  FMUL R8, R38.reuse, R12 ;  /* 0x0000000c26087220 */ /* 0x040fe20000400000 */
[----:B------:R-:W-:Y:S01]  /*6d50*/  F2FP.BF16.F32.PACK_AB R54, R5, R4 ;  /* 0x000000040536723e */ /* 0x000fe200000010ff */
[C---:B------:R-:W-:Y:S01]  /*6d60*/  FMUL R9, R38.reuse, R13 ;  /* 0x0000000d26097220 */ /* 0x040fe20000400000 */
[----:B------:R-:W-:Y:S01]  /*6d70*/  F2FP.BF16.F32.PACK_AB R55, R11, R6 ;  /* 0x000000060b37723e */ /* 0x000fe200000010ff */
[C---:B------:R-:W-:Y:S01]  /*6d80*/  FMUL R10, R38.reuse, R14 ;  /* 0x0000000e260a7220 */ /* 0x040fe20000400000 */
[----:B------:R-:W-:Y:S01]  /*6d90*/  FMUL R15, R38, R15 ;  /* 0x0000000f260f7220 */ /* 0x000fe20000400000 */
[----:B------:R-:W-:Y:S01]  /*6da0*/  FFMA R8, R41, R43, R8 ;  /* 0x0000002b29087223 */ /* 0x000fe20000000008 */
[----:B------:R-:W-:Y:S01]  /*6db0*/  SHF.L.U32 R43, R59, 0x10, RZ ;  /* 0x000000103b2b7819 */ /* 0x000fe200000006ff */
[C---:B------:R-:W-:Y:S01]  /*6dc0*/  FFMA R9, R41.reuse, R40, R9 ;  /* 0x0000002829097223 */ /* 0x040fe20000000009 */
[C---:B------:R-:W-:Y:S01]  /*6dd0*/  SHF.L.U32 R40, R58.reuse, 0x10, RZ ;  /* 0x000000103a287819 */ /* 0x040fe200000006ff */
        /* <DEDUP_REMOVED lines=8> */
[----:B------:R-:W-:Y:S01]  /*6e60*/  FMUL R14, R38, R18 ;  /* 0x00000012260e7220 */ /* 0x000fe20000400000 */
[----:B------:R-:W-:Y:S01]  /*6e70*/  FFMA R12, R41, R40, R12 ;  /* 0x00000028290c7223 */ /* 0x000fe2000000000c */
[----:B------:R-:W-:Y:S01]  /*6e80*/  LOP3.LUT R40, R59, 0xffff0000, RZ, 0xc0, !PT ;  /* 0xffff00003b287812 */ /* 0x000fe200078ec0ff */
[C---:B------:R-:W-:Y:S01]  /*6e90*/  FFMA R13, R41.reuse, R42, R13 ;  /* 0x0000002a290d7223 */ /* 0x040fe2000000000d */
[----:B------:R-:W-:Y:S01]  /*6ea0*/  LOP3.LUT R42, R64, 0xffff0000, RZ, 0xc0, !PT ;  /* 0xffff0000402a7812 */ /* 0x000fe200078ec0ff */
[----:B------:R-:W-:Y:S01]  /*6eb0*/  FMUL R19, R38, R19 ;  /* 0x0000001326137220 */ /* 0x000fe20000400000 */
[----:B------:R-:W-:Y:S01]  /*6ec0*/  FFMA R14, R41, R43, R14 ;  /* 0x0000002b290e7223 */ /* 0x000fe2000000000e */
[----:B------:R-:W-:Y:S01]  /*6ed0*/  SHF.L.U32 R43, R64, 0x10, RZ ;  /* 0x00000010402b7819 */ /* 0x000fe200000006ff */
[----:B------:R1:W-:Y:S01]  /*6ee0*/  STS.128 [R82], R52 ;  /* 0x0000003452007388 */ /* 0x0003e20000000c00 */
[----:B------:R-:W-:Y:S01]  /*6ef0*/  F2FP.BF16.F32.PACK_AB R62, R13, R12 ;  /* 0x0000000c0d3e723e */ /* 0x000fe200000010ff */
[C---:B------:R-:W-:Y:S01]  /*6f00*/  FMUL R16, R38.reuse, R20 ;  /* 0x0000001426107220 */ /* 0x040fe20000400000 */
        /* <DEDUP_REMOVED lines=8> */
[C---:B------:R-:W-:Y:S01]  /*6f90*/  FFMA R17, R41.reuse, R42, R17 ;  /* 0x0000002a29117223 */ /* 0x040fe20000000011 */
[----:B------:R-:W-:Y:S01]  /*6fa0*/  FFMA R18, R41, R45, R18 ;  /* 0x0000002d29127223 */ /* 0x000fe20000000012 */
[----:B------:R1:W-:Y:S01]  /*6fb0*/  STS.128 [R83+0x10], R60 ;  /* 0x0000103c53007388 */ /* 0x0003e20000000c00 */
[----:B------:R-:W-:Y:S01]  /*6fc0*/  SHF.L.U32 R45, R67, 0x10, RZ ;  /* 0x00000010432d7819 */ /* 0x000fe200000006ff */
[----:B------:R-:W-:Y:S01]  /*6fd0*/  FFMA R23, R41, R40, R23 ;  /* 0x0000002829177223 */ /* 0x000fe20000000017 */
[----:B------:R-:W-:Y:S01]  /*6fe0*/  LOP3.LUT R40, R66, 0xffff0000, RZ, 0xc0, !PT ;  /* 0xffff000042287812 */ /* 0x000fe200078ec0ff */
[C---:B------:R-:W-:Y:S01]  /*6ff0*/  FMUL R20, R38.reuse, R24 ;  /* 0x0000001826147220 */ /* 0x040fe20000400000 */
[----:B------:R-:W-:Y:S01]  /*7000*/  LOP3.LUT R42, R67, 0xffff0000, RZ, 0xc0, !PT ;  /* 0xffff0000432a7812 */ /* 0x000fe200078ec0ff */
[C---:B------:R-:W-:Y:S01]  /*7010*/  FMUL R21, R38.reuse, R25 ;  /* 0x0000001926157220 */ /* 0x040fe20000400000 */
[----:B------:R-:W-:Y:S01]  /*7020*/  F2FP.BF16.F32.PACK_AB R68, R17, R16 ;  /* 0x000000101144723e */ /* 0x000fe200000010ff */
[C---:B------:R-:W-:Y:S01]  /*7030*/  FMUL R22, R38.reuse, R26 ;  /* 0x0000001a26167220 */ /* 0x040fe20000400000 */
[----:B------:R-:W-:Y:S01]  /*7040*/  FMUL R27, R38, R27 ;  /* 0x0000001b261b7220 */ /* 0x000fe20000400000 */
[C---:B------:R-:W-:Y:S01]  /*7050*/  FFMA R20, R41.reuse, R43, R20 ;  /* 0x0000002b29147223 */ /* 0x040fe20000000014 */
[C---:B------:R-:W-:Y:S01]  /*7060*/  FFMA R21, R41.reuse, R40, R21 ;  /* 0x0000002829157223 */ /* 0x040fe20000000015 */
[C---:B------:R-:W-:Y:S01]  /*7070*/  FFMA R22, R41.reuse, R45, R22 ;  /* 0x0000002d29167223 */ /* 0x040fe20000000016 */
[----:B------:R-:W-:Y:S01]  /*7080*/  FFMA R27, R41, R42, R27 ;  /* 0x0000002a291b7223 */ /* 0x000fe2000000001b */
[----:B------:R-:W-:Y:S01]  /*7090*/  SHF.L.U32 R40, R72, 0x10, RZ ;  /* 0x0000001048287819 */ /* 0x000fe200000006ff */
[----:B------:R-:W-:Y:S01]  /*70a0*/  FMUL R24, R38, R28 ;  /* 0x0000001c26187220 */ /* 0x000fe20000400000 */
[----:B------:R-:W-:Y:S01]  /*70b0*/  LOP3.LUT R42, R72, 0xffff0000, RZ, 0xc0, !PT ;  /* 0xffff0000482a7812 */ /* 0x000fe200078ec0ff */
[C---:B------:R-:W-:Y:S01]  /*70c0*/  FMUL R25, R38.reuse, R29 ;  /* 0x0000001d26197220 */ /* 0x040fe20000400000 */
[----:B------:R-:W-:Y:S01]  /*70d0*/  SHF.L.U32 R43, R73, 0x10, RZ ;  /* 0x00000010492b7819 */ /* 0x000fe200000006ff */
[C---:B------:R-:W-:Y:S01]  /*70e0*/  FMUL R26, R38.reuse, R30 ;  /* 0x0000001e261a7220 */ /* 0x040fe20000400000 */
[C---:B------:R-:W-:Y:S01]  /*70f0*/  FFMA R24, R41.reuse, R40, R24 ;  /* 0x0000002829187223 */ /* 0x040fe20000000018 */
[----:B------:R-:W-:Y:S01]  /*7100*/  FFMA R25, R41, R42, R25 ;  /* 0x0000002a29197223 */ /* 0x000fe20000000019 */
[----:B------:R-:W-:Y:S01]  /*7110*/  LOP3.LUT R40, R73, 0xffff0000, RZ, 0xc0, !PT ;  /* 0xffff000049287812 */ /* 0x000fe200078ec0ff */
[----:B------:R-:W-:Y:S01]  /*7120*/  FFMA R26, R41, R43, R26 ;  /* 0x0000002b291a7223 */ /* 0x000fe2000000001a */
[----:B------:R-:W-:Y:S01]  /*7130*/  FMUL R31, R38, R31 ;  /* 0x0000001f261f7220 */ /* 0x000fe20000400000 */
[----:B------:R-:W-:Y:S01]  /*7140*/  SHF.L.U32 R43, R74, 0x10, RZ ;  /* 0x000000104a2b7819 */ /* 0x000fe200000006ff */
[----:B------:R-:W-:Y:S01]  /*7150*/  FMUL R28, R38, R32 ;  /* 0x00000020261c7220 */ /* 0x000fe20000400000 */
[----:B------:R-:W-:Y:S01]  /*7160*/  LOP3.LUT R42, R74, 0xffff0000, RZ, 0xc0, !PT ;  /* 0xffff00004a2a7812 */ /* 0x000fe200078ec0ff */
[C---:B------:R-:W-:Y:S01]  /*7170*/  FMUL R29, R38.reuse, R33 ;  /* 0x00000021261d7220 */ /* 0x040fe20000400000 */
[----:B------:R-:W-:Y:S01]  /*7180*/  SHF.L.U32 R45, R75, 0x10, RZ ;  /* 0x000000104b2d7819 */ /* 0x000fe200000006ff */
[C---:B------:R-:W-:Y:S01]  /*7190*/  FMUL R30, R38.reuse, R34 ;  /* 0x00000022261e7220 */ /* 0x040fe20000400000 */
[----:B------:R-:W-:Y:S01]  /*71a0*/  FFMA R31, R41, R40, R31 ;  /* 0x00000028291f7223 */ /* 0x000fe2000000001f */
[----:B------:R-:W-:Y:S01]  /*71b0*/  FMUL R35, R38, R35 ;  /* 0x0000002326237220 */ /* 0x000fe20000400000 */
[----:B------:R-:W-:Y:S01]  /*71c0*/  F2FP.BF16.F32.PACK_AB R69, R23, R18 ;  /* 0x000000121745723e */ /* 0x000fe200000010ff */
[----:B------:R-:W-:Y:S01]  /*71d0*/  FFMA R28, R41, R43, R28 ;  /* 0x0000002b291c7223 */ /* 0x000fe2000000001c */
[----:B------:R-:W-:Y:S01]  /*71e0*/  F2FP.BF16.F32.PACK_AB R70, R21, R20 ;  /* 0x000000141546723e */ /* 0x000fe200000010ff */
[----:B------:R-:W-:Y:S01]  /*71f0*/  FFMA R29, R41, R42, R29 ;  /* 0x0000002a291d7223 */ /* 0x000fe2000000001d */
[----:B------:R-:W-:Y:S01]  /*7200*/  F2FP.BF16.F32.PACK_AB R71, R27, R22 ;  /* 0x000000161b47723e */ /* 0x000fe200000010ff */
[C---:B------:R-:W-:Y:S01]  /*7210*/  FFMA R30, R41.reuse, R45, R30 ;  /* 0x0000002d291e7223 */ /* 0x040fe2000000001e */
[----:B------:R-:W-:Y:S01]  /*7220*/  FFMA R35, R41, R44, R35 ;  /* 0x0000002c29237223 */ /* 0x000fe20000000023 */
[----:B------:R-:W-:Y:S02]  /*7230*/  F2FP.BF16.F32.PACK_AB R104, R25, R24 ;  /* 0x000000181968723e */ /* 0x000fe400000010ff */
[----:B------:R1:W-:Y:S01]  /*7240*/  STS.128 [R47+0x20], R68 ;  /* 0x000020442f007388 */ /* 0x0003e20000000c00 */
[----:B------:R-:W-:Y:S02]  /*7250*/  F2FP.BF16.F32.PACK_AB R105, R31, R26 ;  /* 0x0000001a1f69723e */ /* 0x000fe400000010ff */
[----:B------:R-:W-:Y:S02]  /*7260*/  F2FP.BF16.F32.PACK_AB R106, R29, R28 ;  /* 0x0000001c1d6a723e */ /* 0x000fe400000010ff */
[----:B------:R-:W-:Y:S05]  /*7270*/  F2FP.BF16.F32.PACK_AB R107, R35, R30 ;  /* 0x0000001e236b723e */ /* 0x000fea00000010ff */
[----:B------:R1:W-:Y:S01]  /*7280*/  STS.128 [R46+0x10], R104 ;  /* 0x000010682e007388 */ /* 0x0003e20000000c00 */
[----:B------:R-:W-:Y:S01]  /*7290*/  @!PT LDS RZ, [RZ] ;  /* 0x00000000fffff984 */ /* 0x000fe20000000800 */
[----:B------:R-:W-:Y:S01]  /*72a0*/  @!PT LDS RZ, [RZ] ;  /* 0x00000000fffff984 */ /* 0x000fe20000000800 */
[----:B------:R-:W-:Y:S01]  /*72b0*/  @!PT LDS RZ, [RZ] ;  /* 0x00000000fffff984 */ /* 0x000fe20000000800 */
[----:B------:R-:W-:Y:S01]  /*72c0*/  @!PT LDS RZ, [RZ] ;  /* 0x00000000fffff984 */ /* 0x000fe20000000800 */
[----:B------:R2:W-:Y:S07]  /*72d0*/  MEMBAR.ALL.CTA ;  /* 0x0000000000007992 */ /* 0x0005ee0000008000 */
[----:B--2---:R-:W2:Y:S02]  /*72e0*/  FENCE.VIEW.ASYNC.S ;  /* 0x00000000000073c6 */ /* 0x004ea40000000000 */
[----:B--2---:R-:W-:Y:S06]  /*72f0*/  BAR.SYNC.DEFER_BLOCKING 0x1, 0x80 ;  /* 0x0042000000007b1d */ /* 0x004fec0000010000 */
[----:B------:R-:W-:Y:S05]  /*7300*/  @P0 BRA `(.L_x_114) ;  /* 0x0000000000240947 */ /* 0x000fea0003800000 */
[----:B------:R-:W2:Y:S01]  /*7310*/  LDCU.64 UR6, c[0x0][0x348] ;  /* 0x00006900ff0677ac */ /* 0x000ea20008000a00 */
[----:B------:R-:W-:Y:S01]  /*7320*/  R2UR UR5, R110 ;  /* 0x000000006e0572ca */ /* 0x000fe200000e0000 */
[----:B------:R-:W-:Y:S11]  /*7330*/  UMOV UR51, UR36 ;  /* 0x0000002400337c82 */ /* 0x000ff60008000000 */
[----:B------:R-:W-:Y:S01]  /*7340*/  @!UPT UIADD3 URZ, UPT, UPT, URZ, URZ, URZ ;  /* 0x000000fffffff290 */ /* 0x000fe2000fffe0ff */
[----:B------:R-:W-:Y:S02]  /*7350*/  UIADD3 UR48, UPT, UPT, UR47, 0x200, UR5 ;  /* 0x000002002f307890 */ /* 0x000fe4000fffe005 */
[----:B--2---:R-:W-:Y:S04]  /*7360*/  UIADD3 UR4, UP0, UPT, UR6, 0x680, URZ ;  /* 0x0000068006047890 */ /* 0x004fe8000ff1e0ff */
[----:B------:R-:W-:Y:S09]  /*7370*/  UIADD3.X UR5, UPT, UPT, URZ, UR7, URZ, UP0, !UPT ;  /* 0x00000007ff057290 */ /* 0x000ff200087fe4ff */
[----:B------:R2:W-:Y:S02]  /*7380*/  UTMASTG.3D [UR48], [UR4] ;  /* 0x00000030040073b5 */ /* 0x0005e40008010000 */
[----:B--2---:R0:W-:Y:S02]  /*7390*/  UTMACMDFLUSH ;  /* 0x00000000000079b7 */ /* 0x0041e40000000000 */
.L_x_114:
[----:B------:R-:W-:Y:S05]  /*73a0*/  BSYNC.RECONVERGENT B0 ;  /* 0x0000000000007941 */ /* 0x000fea0003800200 */
.L_x_113:
[----:B------:R-:W-:Y:S01]  /*73b0*/  UIADD3 UR44, UPT, UPT, UR46, 0x1, URZ ;  /* 0x000000012e2c7890 */ /* 0x000fe2000fffe0ff */
[----:B------:R-:W-:Y:S03]  /*73c0*/  BSSY.RECONVERGENT B0, `(.L_x_115) ;  /* 0x0000005000007945 */ /* 0x000fe60003800200 */
[----:B------:R-:W-:Y:S04]  /*73d0*/  UISETP.NE.AND UP0, UPT, UR44, 0x3, UPT ;  /* 0x000000032c00788c */ /* 0x000fe8000bf05270 */
[----:B------:R-:W-:Y:S01]  /*73e0*/  USEL UR45, UR44, URZ, UP0 ;  /* 0x000000ff2c2d7287 */ /* 0x000fe20008000000 */
[----:B------:R-:W-:Y:S11]  /*73f0*/  @P0 BRA `(.L_x_116) ;  /* 0x0000000000040947 */ /* 0x000ff60003800000 */
[----:B------:R-:W-:Y:S04]  /*7400*/  DEPBAR.LE SB0, 0x1 ;  /* 0x000080400000791a */ /* 0x000fe80000000000 */
.L_x_116:
[----:B------:R-:W-:Y:S05]  /*7410*/  BSYNC.RECONVERGENT B0 ;  /* 0x0000000000007941 */ /* 0x000fea0003800200 */
.L_x_115:
[----:B------:R-:W-:Y:S01]  /*7420*/  BAR.SYNC.DEFER_BLOCKING 0x1, 0x80 ;  /* 0x0042000000007b1d */ /* 0x000fe20000010000 */
[----:B------:R-:W-:Y:S01]  /*7430*/  ISETP.NE.AND P1, PT, R108, RZ, PT ;  /* 0x000000ff6c00720c */ /* 0x000fe20003f25270 */
[----:B------:R-:W-:Y:S01]  /*7440*/  UISETP.NE.AND UP0, UPT, UR53, URZ, UPT ;  /* 0x000000ff3500728c */ /* 0x000fe2000bf05270 */
[----:B------:R-:W-:Y:S11]  /*7450*/  LEA R2, R112, UR47, 0x3 ;  /* 0x0000002f70027c11 */ /* 0x000ff6000f8e18ff */
[----:B------:R-:W-:Y:S01]  /*7460*/  @P1 SHF.L.U32 R3, R111, 0x1f, RZ ;  /* 0x0000001f6f031819 */ /* 0x000fe200000006ff */
[----:B------:R-:W-:Y:S06]  /*7470*/  BRA.U !UP0, `(.L_x_117) ;  /* 0x0000000108247547 */ /* 0x000fec000b800000 */
[----:B------:R-:W-:Y:S01]  /*7480*/  IMAD.U32 R5, RZ, RZ, UR52 ;  /* 0x00000034ff057e24 */ /* 0x000fe2000f8e00ff */
[----:B------:R-:W-:Y:S01]  /*7490*/  MOV R0, UR55 ;  /* 0x0000003700007c02 */ /* 0x000fe20008000f00 */
[----:B------:R-:W-:Y:S03]  /*74a0*/  UIADD3 UR4, UPT, UPT, UR52, 0x1, URZ ;  /* 0x0000000134047890 */ /* 0x000fe6000fffe0ff */
[----:B------:R-:W-:Y:S01]  /*74b0*/  @P1 LEA R5, R5, UR47, 0x3 ;  /* 0x0000002f05051c11 */ /* 0x000fe2000f8e18ff */
[----:B------:R-:W-:Y:S04]  /*74c0*/  UISETP.NE.AND UP0, UPT, UR4, 0x3, UPT ;  /* 0x000000030400788c */ /* 0x000fe8000bf05270 */
[----:B------:R-:W-:Y:S01]  /*74d0*/  @P1 VIADD R5, R5, 0x48 ;  /* 0x0000004805051836 */ /* 0x000fe20000000000 */
[----:B------:R-:W-:Y:S04]  /*74e0*/  USEL UR52, UR4, URZ, UP0 ;  /* 0x000000ff04347287 */ /* 0x000fe80008000000 */
[----:B------:R-:W-:Y:S04]  /*74f0*/  @P1 PRMT R0, R0, 0x654, R5 ;  /* 0x0000065400001816 */ /* 0x000fe80000000005 */
[----:B------:R2:W-:Y:S04]  /*7500*/  @P1 SYNCS.ARRIVE.TRANS64.RED.A1T0 RZ, [R0+URZ], RZ ;  /* 0x000000ff00ff19a7 */ /* 0x0005e800081004ff */
.L_x_117:
[----:B------:R-:W4:Y:S01]  /*7510*/  @P1 SYNCS.PHASECHK.TRANS64.TRYWAIT P0, [R2+URZ+0x30], R3 ;  /* 0x00003003020015a7 */ /* 0x000f2200080011ff */
[----:B------:R-:W-:Y:S01]  /*7520*/  BSSY B1, `(.L_x_118) ;  /* 0x0000015000017945 */ /* 0x000fe20003800000 */
[----:B----4-:R-:W-:Y:S03]  /*7530*/  @P1 SEL R109, RZ, 0x1, !P0 ;  /* 0x00000001ff6d1807 */ /* 0x010fe60004000000 */
[----:B------:R-:W-:Y:S05]  /*7540*/  @!P1 BRA `(.L_x_119) ;  /* 0x0000000000489947 */ /* 0x000fea0003800000 */
[----:B------:R-:W-:Y:S01]  /*7550*/  ISETP.NE.AND P1, PT, R113, RZ, PT ;  /* 0x000000ff7100720c */ /* 0x000fe20003f25270 */
[----:B------:R-:W-:Y:S01]  /*7560*/  BSSY B0, `(.L_x_120) ;  /* 0x000000a000007945 */ /* 0x000fe20003800000 */
[----:B------:R-:W-:Y:S11]  /*7570*/  ISETP.NE.AND P0, PT, R109, RZ, PT ;  /* 0x000000ff6d00720c */ /* 0x000ff60003f05270 */
[----:B------:R-:W-:Y:S04]  /*7580*/  @P1 IMAD R112, R112, 0x2000, R97 ;  /* 0x0000200070701824 */ /* 0x000fe800078e0261 */
[----:B------:R-:W-:Y:S01]  /*7590*/  @P1 IMAD.IADD R5, R81, 0x1, R112 ;  /* 0x0000000151051824 */ /* 0x000fe200078e0270 */
[----:B------:R-:W-:Y:S03]  /*75a0*/  @P1 IADD3 R3, PT, PT, R80, R112, RZ ;  /* 0x0000007050031210 */ /* 0x000fe60007ffe0ff */
[----:B--2---:R-:W-:Y:S01]  /*75b0*/  @P1 IMAD.IADD R0, R96, 0x1, R5 ;  /* 0x0000000160001824 */ /* 0x004fe200078e0205 */
[----:B------:R-:W-:Y:S06]  /*75c0*/  @P0 BRA `(.L_x_121) ;  /* 0x00000000000c0947 */ /* 0x000fec0003800000 */
[----:B------:R-:W-:Y:S04]  /*75d0*/  SHF.L.U32 R111, R111, 0x1f, RZ ;  /* 0x0000001f6f6f7819 */ /* 0x000fe800000006ff */
[----:B------:R-:W2:Y:S02]  /*75e0*/  SYNCS.PHASECHK.TRANS64.TRYWAIT P0, [R2+URZ+0x30], R111 ;  /* 0x0000306f020075a7 */ /* 0x000ea400080011ff */
[----:B--2---:R-:W-:Y:S05]  /*75f0*/  @!P0 BRA `(.L_x_122) ;  /* 0x0000001800748947 */ /* 0x004fea0003800000 */
.L_x_121:
[----:B------:R-:W-:Y:S05]  /*7600*/  BSYNC B0 ;  /* 0x0000000000007941 */ /* 0x000fea0003800000 */
.L_x_120:
[----:B------:R-:W-:Y:S11]  /*7610*/  ISETP.NE.AND P0, PT, R113, RZ, PT ;  /* 0x000000ff7100720c */ /* 0x000ff60003f05270 */
[----:B------:R-:W-:Y:S02]  /*7620*/  @!UPT UIADD3 URZ, UPT, UPT, URZ, URZ, URZ ;  /* 0x000000fffffff290 */ /* 0x000fe4000fffe0ff */
[----:B------:R4:W1:Y:S04]  /*7630*/  @P0 LDS.128 R48, [R112] ;  /* 0x0000000070300984 */ /* 0x0008680000000c00 */
[----:B------:R4:W1:Y:S04]  /*7640*/  @P0 LDS.128 R64, [R3+0x20] ;  /* 0x0000200003400984 */ /* 0x0008680000000c00 */
[----:B------:R4:W1:Y:S04]  /*7650*/  @P0 LDS.128 R56, [R5+0x10] ;  /* 0x0000100005380984 */ /* 0x0008680000000c00 */
[----:B------:R4:W1:Y:S02]  /*7660*/  @P0 LDS.128 R72, [R0+0x10] ;  /* 0x0000100000480984 */ /* 0x0008640000000c00 */
.L_x_119:
[----:B------:R-:W-:Y:S05]  /*7670*/  BSYNC B1 ;  /* 0x0000000000017941 */ /* 0x000fea0003800000 */
.L_x_118:
[----:B--2-4-:R-:W-:Y:S05]  /*7680*/  VIADD R0, R39, 0x20 ;  /* 0x0000002027007836 */ /* 0x014fea0000000000 */
[----:B------:R-:W-:Y:S04]  /*7690*/  SHF.R.U32.HI R0, RZ, 0x15, R0 ;  /* 0x00000015ff007819 */ /* 0x000fe80000011600 */
[----:B------:R-:W-:Y:S11]  /*76a0*/  LOP3.LUT P0, RZ, R0, 0x3, R85, 0x48, !PT ;  /* 0x0000000300ff7812 */ /* 0x000ff60007804855 */
[----:B------:R-:W-:Y:S02]  /*76b0*/  @!UPT UIADD3 URZ, UPT, UPT, URZ, URZ, URZ ;  /* 0x000000fffffff290 */ /* 0x000fe4000fffe0ff */
[----:B------:R-:W-:Y:S05]  /*76c0*/  @!P0 BRA `(.L_x_123) ;  /* 0x0000000000408947 */ /* 0x000fea0003800000 */
[----:B------:R-:W2:Y:S01]  /*76d0*/  LDCU.64 UR8, c[0x4][0x70] ;  /* 0x01000e00ff0877ac */ /* 0x000ea20008000a00 */
[----:B------:R-:W-:Y:S01]  /*76e0*/  MOV R3, 0x0 ;  /* 0x0000000000037802 */ /* 0x000fe20000000f00 */
[----:B------:R-:W-:Y:S02]  /*76f0*/  HFMA2 R12, -RZ, RZ, 0, 5.9604644775390625e-08 ;  /* 0x00000001ff0c7431 */ /* 0x000fe400000001ff */
[----:B------:R-:W-:Y:S02]  /*7700*/  IMAD.MOV.U32 R8, RZ, RZ, 0x192 ;  /* 0x00000192ff087424 */ /* 0x000fe400078e00ff */
[----:B------:R-:W-:Y:S01]  /*7710*/  IMAD.MOV.U32 R13, RZ, RZ, RZ ;  /* 0x000000ffff0d7224 */ /* 0x000fe200078e00ff */
[----:B------:R-:W4:Y:S01]  /*7720*/  LDCU.64 UR6, c[0x4][0x78] ;  /* 0x01000f00ff0677ac */ /* 0x000f220008000a00 */
[----:B------:R-:W1:Y:S01]  /*7730*/  LDC.64 R2, c[0x4][R3] ;  /* 0x0100000003027b82 */ /* 0x000e620000000a00 */
[----:B------:R-:W5:Y:S01]  /*7740*/  LDCU.64 UR4, c[0x4][0x10] ;  /* 0x01000200ff0477ac */ /* 0x000f620008000a00 */
[----:B--2---:R-:W-:Y:S01]  /*7750*/  MOV R5, UR9 ;  /* 0x0000000900057c02 */ /* 0x004fe20008000f00 */
[----:B------:R-:W-:Y:S01]  /*7760*/  IMAD.U32 R4, RZ, RZ, UR8 ;  /* 0x00000008ff047e24 */ /* 0x000fe2000f8e00ff */
[----:B----4-:R-:W-:Y:S01]  /*7770*/  MOV R7, UR7 ;  /* 0x0000000700077c02 */ /* 0x010fe20008000f00 */
[----:B------:R-:W-:Y:S01]  /*7780*/  IMAD.U32 R6, RZ, RZ, UR6 ;  /* 0x00000006ff067e24 */ /* 0x000fe2000f8e00ff */
[----:B-----5:R-:W-:Y:S01]  /*7790*/  MOV R11, UR5 ;  /* 0x00000005000b7c02 */ /* 0x020fe20008000f00 */
[----:B------:R-:W-:Y:S02]  /*77a0*/  IMAD.U32 R10, RZ, RZ, UR4 ;  /* 0x00000004ff0a7e24 */ /* 0x000fe4000f8e00ff */
[----:B------:R-:W-:Y:S07]  /*77b0*/  LEPC R20, `(.L_x_123) ;  /* 0x000000001014794e */ /* 0x000fee0000000000 */
[----:B-1-3--:R-:W-:Y:S05]  /*77c0*/  CALL.ABS.NOINC R2 ;  /* 0x0000000002007343 */ /* 0x00afea0003c00000 */
.L_x_123:
[----:B------:R-:W-:Y:S01]  /*77d0*/  ISETP.NE.AND P0, PT, R98, RZ, PT ;  /* 0x000000ff6200720c */ /* 0x000fe20003f05270 */
[----:B------:R-:W-:Y:S05]  /*77e0*/  WARPSYNC.ALL ;  /* 0x0000000000007948 */ /* 0x000fea0003800000 */
[----:B------:R-:W-:Y:S01]  /*77f0*/  R2UR UR4, R39 ;  /* 0x00000000270472ca */ /* 0x000fe200000e0000 */
[----:B------:R-:W-:Y:S01]  /*7800*/  BSSY.RECONVERGENT B0, `(.L_x_124) ;  /* 0x0000090000007945 */ /* 0x000fe20003800200 */
[C---:B-1----:R-:W-:Y:S02]  /*7810*/  SHF.L.U32 R40, R48.reuse, 0x10, RZ ;  /* 0x0000001030287819 */ /* 0x042fe400000006ff */
[----:B------:R-:W-:Y:S02]  /*7820*/  LOP3.LUT R42, R48, 0xffff0000, RZ, 0xc0, !PT ;  /* 0xffff0000302a7812 */ /* 0x000fe400078ec0ff */
[C---:B------:R-:W-:Y:S02]  /*7830*/  SHF.L.U32 R43, R49.reuse, 0x10, RZ ;  /* 0x00000010312b7819 */ /* 0x040fe400000006ff */
[----:B------:R-:W-:Y:S02]  /*7840*/  LOP3.LUT R44, R49, 0xffff0000, RZ, 0xc0, !PT ;  /* 0xffff0000312c7812 */ /* 0x000fe400078ec0ff */
[C---:B------:R-:W-:Y:S02]  /*7850*/  SHF.L.U32 R45, R50.reuse, 0x10, RZ ;  /* 0x00000010322d7819 */ /* 0x040fe400000006ff */
[----:B---3--:R-:W-:Y:S01]  /*7860*/  LOP3.LUT R46, R50, 0xffff0000, RZ, 0xc0, !PT ;  /* 0xffff0000322e7812 */ /* 0x008fe200078ec0ff */
[----:B------:R-:W1:Y:S01]  /*7870*/  LDTM.x32 R4, tmem[UR4+0x20] ;  /* 0x00002004000479ee */ /* 0x000e6200082c0000 */
[C---:B------:R-:W-:Y:S01]  /*7880*/  SHF.L.U32 R47, R51.reuse, 0x10, RZ ;  /* 0x00000010332f7819 */ /* 0x040fe200000006ff */
[----:B------:R-:W-:Y:S01]  /*7890*/  USHF.L.U32 UR4, UR45, 0xd, URZ ;  /* 0x0000000d2d047899 */ /* 0x000fe200080006ff */
[----:B------:R-:W-:Y:S01]  /*78a0*/  LOP3.LUT R48, R51, 0xffff0000, RZ, 0xc0, !PT ;  /* 0xffff000033307812 */ /* 0x000fe200078ec0ff */
[----:B------:R-:W-:Y:S01]  /*78b0*/  NOP ;  /* 0x0000000000007918 */ /* 0x000fe20000000000 */
[C---:B------:R-:W-:Y:S02]  /*78c0*/  SHF.L.U32 R49, R56.reuse, 0x10, RZ ;  /* 0x0000001038317819 */ /* 0x040fe400000006ff */
[----:B------:R-:W-:Y:S02]  /*78d0*/  LOP3.LUT R51, R56, 0xffff0000, RZ, 0xc0, !PT ;  /* 0xffff000038337812 */ /* 0x000fe400078ec0ff */
[C---:B------:R-:W-:Y:S02]  /*78e0*/  SHF.L.U32 R50, R57.reuse, 0x10, RZ ;  /* 0x0000001039327819 */ /* 0x040fe400000006ff */
[----:B------:R-:W-:Y:S02]  /*78f0*/  LOP3.LUT R52, R57, 0xffff0000, RZ, 0xc0, !PT ;  /* 0xffff000039347812 */ /* 0x000fe400078ec0ff */
[----:B------:R-:W-:Y:S02]  /*7900*/  IADD3 R110, PT, PT, R97, UR4, RZ ;  /* 0x00000004616e7c10 */ /* 0x000fe4000fffe0ff */
[C---:B------:R-:W-:Y:S02]  /*7910*/  SHF.L.U32 R53, R58.reuse, 0x10, RZ ;  /* 0x000000103a357819 */ /* 0x040fe400000006ff */
[----:B------:R-:W-:Y:S02]  /*7920*/  LOP3.LUT R54, R58, 0xffff0000, RZ, 0xc0, !PT ;  /* 0xffff00003a367812 */ /* 0x000fe400078ec0ff */
[----:B------:R-:W-:Y:S02]  /*7930*/  SHF.L.U32 R55, R59, 0x10, RZ ;  /* 0x000000103b377819 */ /* 0x000fe400000006ff */
[----:B------:R-:W-:Y:S02]  /*7940*/  IADD3 R89, PT, PT, R89, 0xb0, RZ ;  /* 0x000000b059597810 */ /* 0x000fe40007ffe0ff */
[----:B------:R-:W-:Y:S01]  /*7950*/  LOP3.LUT R56, R59, 0xffff0000, RZ, 0xc0, !PT ;  /* 0xffff00003b387812 */ /* 0x000fe200078ec0ff */
[C---:B-1----:R-:W-:Y:S01]  /*7960*/  FMUL R4, R38.reuse, R4 ;  /* 0x0000000426047220 */ /* 0x042fe20000400000 */
[----:B------:R-:W-:Y:S01]  /*7970*/  IADD3 R109, PT, PT, R81, R110, RZ ;  /* 0x0000006e516d7210 */ /* 0x000fe20007ffe0ff */
[----:B------:R-:W-:Y:S01]  /*7980*/  FMUL R5, R38, R5 ;  /* 0x0000000526057220 */ /* 0x000fe20000400000 */
[----:B------:R-:W-:Y:S01]  /*7990*/  SHF.L.U32 R57, R64, 0x10, RZ ;  /* 0x0000001040397819 */ /* 0x000fe200000006ff */
[----:B------:R-:W-:Y:S01]  /*79a0*/  FMUL R6, R38, R6 ;  /* 0x0000000626067220 */ /* 0x000fe20000400000 */
[----:B------:R-:W-:Y:S01]  /*79b0*/  IADD3 R110, PT, PT, R80, R110, RZ ;  /* 0x0000006e506e7210 */ /* 0x000fe20007ffe0ff */
[----:B------:R-:W-:Y:S01]  /*79c0*/  FMUL R7, R38, R7 ;  /* 0x0000000726077220 */ /* 0x000fe20000400000 */
[----:B------:R-:W-:Y:S01]  /*79d0*/  LOP3.LUT R58, R64, 0xffff0000, RZ, 0xc0, !PT ;  /* 0xffff0000403a7812 */ /* 0x000fe200078ec0ff */
[----:B------:R-:W-:Y:S01]  /*79e0*/  FFMA R4, R41, R40, R4 ;  /* 0x0000002829047223 */ /* 0x000fe20000000004 */
[----:B------:R-:W-:Y:S01]  /*79f0*/  SHF.L.U32 R59, R65, 0x10, RZ ;  /* 0x00000010413b7819 */ /* 0x000fe200000006ff */
[C---:B------:R-:W-:Y:S01]  /*7a00*/  FMUL R8, R38.reuse, R8 ;  /* 0x0000000826087220 */ /* 0x040fe20000400000 */
[----:B------:R-:W-:Y:S01]  /*7a10*/  LOP3.LUT R89, R89, 0xfefffff8, RZ, 0xc0, !PT ;  /* 0xfefffff859597812 */ /* 0x000fe200078ec0ff */
[----:B------:R-:W-:Y:S01]  /*7a20*/  FFMA R5, R41, R42, R5 ;  /* 0x0000002a29057223 */ /* 0x000fe20000000005 */
[----:B------:R-:W-:Y:S01]  /*7a30*/  LOP3.LUT R60, R65, 0xffff0000, RZ, 0xc0, !PT ;  /* 0xffff0000413c7812 */ /* 0x000fe200078ec0ff */
[----:B------:R-:W-:Y:S01]  /*7a40*/  FMUL R9, R38, R9 ;  /* 0x0000000926097220 */ /* 0x000fe20000400000 */
[----:B------:R-:W-:Y:S01]  /*7a50*/  SHF.L.U32 R61, R66, 0x10, RZ ;  /* 0x00000010423d7819 */ /* 0x000fe200000006ff */
[----:B------:R1:W-:Y:S01]  /*7a60*/  SYNCS.ARRIVE.TRANS64.RED.A1T0 RZ, [R89+URZ], RZ ;  /* 0x000000ff59ff79a7 */ /* 0x0003e200081004ff */
[----:B------:R-:W-:Y:S01]  /*7a70*/  F2FP.BF16.F32.PACK_AB R80, R5, R4 ;  /* 0x000000040550723e */ /* 0x000fe200000010ff */
[C---:B------:R-:W-:Y:S01]  /*7a80*/  FFMA R6, R41.reuse, R43, R6 ;  /* 0x0000002b29067223 */ /* 0x040fe20000000006 */
[----:B------:R-:W-:Y:S01]  /*7a90*/  IADD3 R111, PT, PT, R96, R109, RZ ;  /* 0x0000006d606f7210 */ /* 0x000fe20007ffe0ff */
[C---:B------:R-:W-:Y:S01]  /*7aa0*/  FFMA R7, R41.reuse, R44, R7 ;  /* 0x0000002c29077223 */ /* 0x040fe20000000007 */
[C---:B------:R-:W-:Y:S01]  /*7ab0*/  FFMA R8, R41.reuse, R45, R8 ;  /* 0x0000002d29087223 */ /* 0x040fe20000000008 */
[----:B------:R-:W-:Y:S01]  /*7ac0*/  FFMA R9, R41, R46, R9 ;  /* 0x0000002e29097223 */ /* 0x000fe20000000009 */
[----:B------:R-:W-:Y:S01]  /*7ad0*/  FMUL R10, R38, R10 ;  /* 0x0000000a260a7220 */ /* 0x000fe20000400000 */
[----:B------:R-:W-:Y:S01]  /*7ae0*/  LOP3.LUT R62, R66, 0xffff0000, RZ, 0xc0, !PT ;  /* 0xffff0000423e7812 */ /* 0x000fe200078ec0ff */
[C---:B------:R-:W-:Y:S01]  /*7af0*/  FMUL R11, R38.reuse, R11 ;  /* 0x0000000b260b7220 */ /* 0x040fe20000400000 */
[----:B------:R-:W-:Y:S01]  /*7b00*/  F2FP.BF16.F32.PACK_AB R81, R7, R6 ;  /* 0x000000060751723e */ /* 0x000fe200000010ff */
[----:B------:R-:W-:Y:S01]  /*7b10*/  FFMA R10, R41, R47, R10 ;  /* 0x0000002f290a7223 */ /* 0x000fe2000000000a */
[----:B------:R-:W-:Y:S01]  /*7b20*/  F2FP.BF16.F32.PACK_AB R82, R9, R8 ;  /* 0x000000080952723e */ /* 0x000fe200000010ff */
[----:B------:R-:W-:Y:S01]  /*7b30*/  FFMA R11, R41, R48, R11 ;  /* 0x00000030290b7223 */ /* 0x000fe2000000000b */
[C---:B------:R-:W-:Y:S01]  /*7b40*/  FMUL R0, R38.reuse, R12 ;  /* 0x0000000c26007220 */ /* 0x040fe20000400000 */
[C---:B------:R-:W-:Y:S01]  /*7b50*/  FMUL R2, R38.reuse, R13 ;  /* 0x0000000d26027220 */ /* 0x040fe20000400000 */
[C---:B------:R-:W-:Y:S01]  /*7b60*/  FMUL R3, R38.reuse, R14 ;  /* 0x0000000e26037220 */ /* 0x040fe20000400000 */
[----:B------:R-:W-:Y:S01]  /*7b70*/  SHF.L.U32 R63, R67, 0x10, RZ ;  /* 0x00000010433f7819 */ /* 0x000fe200000006ff */
[----:B------:R-:W-:Y:S01]  /*7b80*/  FFMA R0, R41, R49, R0 ;  /* 0x0000003129007223 */ /* 0x000fe20000000000 */
[----:B------:R-:W-:Y:S01]  /*7b90*/  F2FP.BF16.F32.PACK_AB R83, R11, R10 ;  /* 0x0000000a0b53723e */ /* 0x000fe200000010ff */
[----:B------:R-:W-:Y:S01]  /*7ba0*/  FFMA R2, R41, R51, R2 ;  /* 0x0000003329027223 */ /* 0x000fe20000000002 */
[C---:B------:R-:W-:Y:S01]  /*7bb0*/  FMUL R15, R38.reuse, R15 ;  /* 0x0000000f260f7220 */ /* 0x040fe20000400000 */
[C---:B------:R-:W-:Y:S01]  /*7bc0*/  FMUL R12, R38.reuse, R16 ;  /* 0x00000010260c7220 */ /* 0x040fe20000400000 */
[----:B------:R-:W-:Y:S01]  /*7bd0*/  FMUL R13, R38, R17 ;  /* 0x00000011260d7220 */ /* 0x000fe20000400000 */
[----:B------:R1:W-:Y:S01]  /*7be0*/  STS.128 [R97+UR4], R80 ;  /* 0x0000005061007988 */ /* 0x0003e20008000c04 */
[----:B------:R-:W-:Y:S01]  /*7bf0*/  LOP3.LUT R64, R67, 0xffff0000, RZ, 0xc0, !PT ;  /* 0xffff000043407812 */ /* 0x000fe200078ec0ff */
[C---:B------:R-:W-:Y:S01]  /*7c00*/  FFMA R3, R41.reuse, R50, R3 ;  /* 0x0000003229037223 */ /* 0x040fe20000000003 */
[----:B------:R-:W-:Y:S01]  /*7c10*/  SHF.L.U32 R65, R72, 0x10, RZ ;  /* 0x0000001048417819 */ /* 0x000fe200000006ff */
[C---:B------:R-:W-:Y:S01]  /*7c20*/  FFMA R15, R41.reuse, R52, R15 ;  /* 0x00000034290f7223 */ /* 0x040fe2000000000f */
[----:B------:R-:W-:Y:S01]  /*7c30*/  F2FP.BF16.F32.PACK_AB R104, R2, R0 ;  /* 0x000000000268723e */ /* 0x000fe200000010ff */
[C---:B------:R-:W-:Y:S01]  /*7c40*/  FFMA R12, R41.reuse, R53, R12 ;  /* 0x00000035290c7223 */ /* 0x040fe2000000000c */
[C---:B------:R-:W-:Y:S01]  /*7c50*/  FFMA R13, R41.reuse, R54, R13 ;  /* 0x00000036290d7223 */ /* 0x040fe2000000000d */
[C---:B------:R-:W-:Y:S01]  /*7c60*/  FMUL R14, R38.reuse, R18 ;  /* 0x00000012260e7220 */ /* 0x040fe20000400000 */
[C---:B------:R-:W-:Y:S01]  /*7c70*/  FMUL R19, R38.reuse, R19 ;  /* 0x0000001326137220 */ /* 0x040fe20000400000 */
[C---:B------:R-:W-:Y:S01]  /*7c80*/  FMUL R16, R38.reuse, R20 ;  /* 0x0000001426107220 */ /* 0x040fe20000400000 */
[C---:B------:R-:W-:Y:S01]  /*7c90*/  FMUL R17, R38.reuse, R21 ;  /* 0x0000001526117220 */ /* 0x040fe20000400000 */
[C---:B------:R-:W-:Y:S01]  /*7ca0*/  FFMA R14, R41.reuse, R55, R14 ;  /* 0x00000037290e7223 */ /* 0x040fe2000000000e */
        /* <DEDUP_REMOVED lines=9> */
[----:B------:R-:W-:Y:S01]  /*7d40*/  FFMA R23, R41, R60, R23 ;  /* 0x0000003c29177223 */ /* 0x000fe20000000017 */
[C---:B------:R-:W-:Y:S01]  /*7d50*/  FMUL R27, R38.reuse, R27 ;  /* 0x0000001b261b7220 */ /* 0x040fe20000400000 */
[----:B------:R-:W-:Y:S01]  /*7d60*/  F2FP.BF16.F32.PACK_AB R105, R15, R3 ;  /* 0x000000030f69723e */ /* 0x000fe200000010ff */
[----:B------:R-:W-:Y:S01]  /*7d70*/  FFMA R20, R41, R61, R20 ;  /* 0x0000003d29147223 */ /* 0x000fe20000000014 */
[----:B------:R-:W-:Y:S01]  /*7d80*/  F2FP.BF16.F32.PACK_AB R106, R13, R12 ;  /* 0x0000000c0d6a723e */ /* 0x000fe200000010ff */
[----:B------:R-:W-:Y:S01]  /*7d90*/  FMUL R24, R38, R28 ;  /* 0x0000001c26187220 */ /* 0x000fe20000400000 */
[----:B------:R-:W-:Y:S01]  /*7da0*/  F2FP.BF16.F32.PACK_AB R107, R19, R14 ;  /* 0x0000000e136b723e */ /* 0x000fe200000010ff */
[----:B------:R-:W-:Y:S01]  /*7db0*/  FFMA R21, R41, R62, R21 ;  /* 0x0000003e29157223 */ /* 0x000fe20000000015 */
[----:B------:R-:W-:Y:S01]  /*7dc0*/  LOP3.LUT R66, R72, 0xffff0000, RZ, 0xc0, !PT ;  /* 0xffff000048427812 */ /* 0x000fe200078ec0ff */
[C---:B------:R-:W-:Y:S01]  /*7dd0*/  FMUL R25, R38.reuse, R29 ;  /* 0x0000001d26197220 */ /* 0x040fe20000400000 */
[----:B------:R-:W-:Y:S01]  /*7de0*/  SHF.L.U32 R67, R73, 0x10, RZ ;  /* 0x0000001049437819 */ /* 0x000fe200000006ff */
[----:B------:R1:W-:Y:S01]  /*7df0*/  STS.128 [R109+0x10], R104 ;  /* 0x000010686d007388 */ /* 0x0003e20000000c00 */
[----:B------:R-:W-:Y:S01]  /*7e00*/  FFMA R22, R41, R63, R22 ;  /* 0x0000003f29167223 */ /* 0x000fe20000000016 */
[----:B------:R-:W-:Y:S01]  /*7e10*/  LOP3.LUT R68, R73, 0xffff0000, RZ, 0xc0, !PT ;  /* 0xffff000049447812 */ /* 0x000fe200078ec0ff */
[----:B------:R-:W-:Y:S01]  /*7e20*/  FMUL R26, R38, R30 ;  /* 0x0000001e261a7220 */ /* 0x000fe20000400000 */
[C---:B------:R-:W-:Y:S01]  /*7e30*/  FFMA R27, R41.reuse, R64, R27 ;  /* 0x00000040291b7223 */ /* 0x040fe2000000001b */
[----:B------:R-:W-:Y:S01]  /*7e40*/  SHF.L.U32 R69, R74, 0x10, RZ ;  /* 0x000000104a457819 */ /* 0x000fe200000006ff */
[----:B------:R-:W-:Y:S01]  /*7e50*/  FMUL R31, R38, R31 ;  /* 0x0000001f261f7220 */ /* 0x000fe20000400000 */
[C---:B------:R-:W-:Y:S01]  /*7e60*/  FFMA R24, R41.reuse, R65, R24 ;  /* 0x0000004129187223 */ /* 0x040fe20000000018 */
[----:B------:R-:W-:Y:S01]  /*7e70*/  LOP3.LUT R70, R74, 0xffff0000, RZ, 0xc0, !PT ;  /* 0xffff00004a467812 */ /* 0x000fe200078ec0ff */
[C---:B------:R-:W-:Y:S01]  /*7e80*/  FMUL R28, R38.reuse, R32 ;  /* 0x00000020261c7220 */ /* 0x040fe20000400000 */
[----:B------:R-:W-:Y:S01]  /*7e90*/  FFMA R25, R41, R66, R25 ;  /* 0x0000004229197223 */ /* 0x000fe20000000019 */
[----:B------:R-:W-:Y:S01]  /*7ea0*/  SHF.L.U32 R71, R75, 0x10, RZ ;  /* 0x000000104b477819 */ /* 0x000fe200000006ff */
[C---:B------:R-:W-:Y:S01]  /*7eb0*/  FMUL R29, R38.reuse, R33 ;  /* 0x00000021261d7220 */ /* 0x040fe20000400000 */
[----:B------:R-:W-:Y:S01]  /*7ec0*/  FFMA R26, R41, R67, R26 ;  /* 0x00000043291a7223 */ /* 0x000fe2000000001a */
[----:B------:R-:W-:Y:S01]  /*7ed0*/  LOP3.LUT R72, R75, 0xffff0000, RZ, 0xc0, !PT ;  /* 0xffff00004b487812 */ /* 0x000fe200078ec0ff */
        /* <DEDUP_REMOVED lines=8> */
[----:B------:R-:W-:Y:S01]  /*7f60*/  FFMA R30, R41, R71, R30 ;  /* 0x00000047291e7223 */ /* 0x000fe2000000001e */
[----:B------:R-:W-:Y:S01]  /*7f70*/  F2FP.BF16.F32.PACK_AB R115, R27, R22 ;  /* 0x000000161b73723e */ /* 0x000fe200000010ff */
[----:B------:R-:W-:Y:S01]  /*7f80*/  FFMA R35, R41, R72, R35 ;  /* 0x0000004829237223 */ /* 0x000fe20000000023 */
[----:B------:R-:W-:Y:S02]  /*7f90*/  F2FP.BF16.F32.PACK_AB R116, R25, R24 ;  /* 0x000000181974723e */ /* 0x000fe400000010ff */
[----:B------:R-:W-:Y:S01]  /*7fa0*/  F2FP.BF16.F32.PACK_AB R117, R31, R26 ;  /* 0x0000001a1f75723e */ /* 0x000fe200000010ff */
[----:B------:R1:W-:Y:S01]  /*7fb0*/  STS.128 [R110+0x20], R112 ;  /* 0x000020706e007388 */ /* 0x0003e20000000c00 */
        /* <DEDUP_REMOVED lines=12> */
[----:B------:R-:W-:Y:S02]  /*8080*/  UIADD3 UR9, UPT, UPT, UR49, 0x20, URZ ;  /* 0x0000002031097890 */ /* 0x000fe4000fffe0ff */
[----:B------:R-:W-:Y:S02]  /*8090*/  UIADD3 UR8, UPT, UPT, UR47, 0x200, UR4 ;  /* 0x000002002f087890 */ /* 0x000fe4000fffe004 */
[----:B--2---:R-:W-:Y:S03]  /*80a0*/  UIADD3 UR6, UP0, UPT, UR10, 0x680, URZ ;  /* 0x000006800a067890 */ /* 0x004fe6000ff1e0ff */
[----:B------:R-:W-:Y:S01]  /*80b0*/  UMOV UR10, UR50 ;  /* 0x00000032000a7c82 */ /* 0x000fe20008000000 */
[----:B------:R-:W-:Y:S03]  /*80c0*/  UIADD3.X UR7, UPT, UPT, URZ, UR11, URZ, UP0, !UPT ;  /* 0x0000000bff077290 */ /* 0x000fe600087fe4ff */
[----:B------:R-:W-:Y:S06]  /*80d0*/  UMOV UR11, UR36 ;  /* 0x00000024000b7c82 */ /* 0x000fec0008000000 */
[----:B------:R2:W-:Y:S02]  /*80e0*/  UTMASTG.3D [UR8], [UR6] ;  /* 0x00000008060073b5 */ /* 0x0005e40008010000 */
[----:B--2---:R0:W-:Y:S02]  /*80f0*/  UTMACMDFLUSH ;  /* 0x00000000000079b7 */ /* 0x0041e40000000000 */
.L_x_125:
[----:B------:R-:W-:Y:S05]  /*8100*/  BSYNC.RECONVERGENT B0 ;  /* 0x0000000000007941 */ /* 0x000fea0003800200 */
.L_x_124:
[----:B------:R-:W-:Y:S01]  /*8110*/  UIADD3 UR4, UPT, UPT, UR45, 0x1, URZ ;  /* 0x000000012d047890 */ /* 0x000fe2000fffe0ff */
[----:B------:R-:W-:Y:S03]  /*8120*/  BSSY.RECONVERGENT B0, `(.L_x_126) ;  /* 0x0000008000007945 */ /* 0x000fe60003800200 */
[----:B------:R-:W-:Y:S04]  /*8130*/  UISETP.NE.AND UP0, UPT, UR4, 0x3, UPT ;  /* 0x000000030400788c */ /* 0x000fe8000bf05270 */
[----:B------:R-:W-:Y:S02]  /*8140*/  UISETP.EQ.XOR UP1, UPT, UR44, 0x3, !UP0 ;  /* 0x000000032c00788c */ /* 0x000fe4000c722a70 */
[----:B------:R-:W-:Y:S02]  /*8150*/  USEL UR46, UR4, URZ, UP0 ;  /* 0x000000ff042e7287 */ /* 0x000fe40008000000 */
[----:B------:R-:W-:Y:S04]  /*8160*/  USEL UR5, URZ, 0x1, !UP1 ;  /* 0x00000001ff057887 */ /* 0x000fe8000c800000 */
[----:B------:R-:W-:Y:S01]  /*8170*/  ULOP3.LUT UR54, UR54, UR5, URZ, 0x3c, !UPT ;  /* 0x0000000536367292 */ /* 0x000fe2000f8e3cff */
[----:B------:R-:W-:Y:S11]  /*8180*/  @P0 BRA `(.L_x_127) ;  /* 0x0000000000040947 */ /* 0x000ff60003800000 */
[----:B------:R-:W-:Y:S04]  /*8190*/  DEPBAR.LE SB0, 0x1 ;  /* 0x000080400000791a */ /* 0x000fe80000000000 */
.L_x_127:
[----:B------:R-:W-:Y:S05]  /*81a0*/  BSYNC.RECONVERGENT B0 ;  /* 0x0000000000007941 */ /* 0x000fea0003800200 */
.L_x_126:
[----:B------:R-:W-:Y:S01]  /*81b0*/  BAR.SYNC.DEFER_BLOCKING 0x1, 0x80 ;  /* 0x0042000000007b1d */ /* 0x000fe20000010000 */
[----:B------:R-:W-:Y:S01]  /*81c0*/  UISETP.NE.AND UP0, UPT, UR53, -0x2, UPT ;  /* 0xfffffffe3500788c */ /* 0x000fe2000bf05270 */
[----:B------:R-:W-:Y:S08]  /*81d0*/  IADD3 R0, PT, PT, R36, 0x1, RZ ;  /* 0x0000000124007810 */ /* 0x000ff00007ffe0ff */
[----:B------:R-:W-:Y:S05]  /*81e0*/  BRA.U !UP0, `(.L_x_128) ;  /* 0x0000000108287547 */ /* 0x000fea000b800000 */
[----:B------:R-:W-:Y:S01]  /*81f0*/  ISETP.NE.AND P0, PT, R108, RZ, PT ;  /* 0x000000ff6c00720c */ /* 0x000fe20003f05270 */
[----:B------:R-:W-:Y:S01]  /*8200*/  IMAD.U32 R3, RZ, RZ, UR52 ;  /* 0x00000034ff037e24 */ /* 0x000fe2000f8e00ff */
[----:B------:R-:W-:Y:S01]  /*8210*/  UIADD3 UR4, UPT, UPT, UR52, 0x1, URZ ;  /* 0x0000000134047890 */ /* 0x000fe2000fffe0ff */
[----:B------:R-:W-:Y:S03]  /*8220*/  IMAD.U32 R2, RZ, RZ, UR55 ;  /* 0x00000037ff027e24 */ /* 0x000fe6000f8e00ff */
[----:B------:R-:W-:Y:S04]  /*8230*/  UISETP.NE.AND UP0, UPT, UR4, 0x3, UPT ;  /* 0x000000030400788c */ /* 0x000fe8000bf05270 */
[----:B------:R-:W-:Y:S03]  /*8240*/  USEL UR52, UR4, URZ, UP0 ;  /* 0x000000ff04347287 */ /* 0x000fe60008000000 */
[----:B------:R-:W-:Y:S05]  /*8250*/  @P0 LEA R3, R3, UR47, 0x3 ;  /* 0x0000002f03030c11 */ /* 0x000fea000f8e18ff */
[----:B------:R-:W-:Y:S05]  /*8260*/  @P0 VIADD R3, R3, 0x48 ;  /* 0x0000004803030836 */ /* 0x000fea0000000000 */
[----:B------:R-:W-:Y:S04]  /*8270*/  @P0 PRMT R2, R2, 0x654, R3 ;  /* 0x0000065402020816 */ /* 0x000fe80000000003 */
[----:B------:R2:W-:Y:S03]  /*8280*/  @P0 SYNCS.ARRIVE.TRANS64.RED.A1T0 RZ, [R2+URZ], RZ ;  /* 0x000000ff02ff09a7 */ /* 0x0005e600081004ff */
.L_x_128:
[----:B------:R-:W-:Y:S01]  /*8290*/  R2UR UR6, R103 ;  /* 0x00000000670672ca */ /* 0x000fe200000e0000 */
[----:B------:R-:W-:Y:S01]  /*82a0*/  UIADD3 UR53, UPT, UPT, UR53, 0x2, URZ ;  /* 0x0000000235357890 */ /* 0x000fe2000fffe0ff */
[----:B------:R-:W-:Y:S02]  /*82b0*/  R2UR UR5, R86 ;  /* 0x00000000560572ca */ /* 0x000fe400000e0000 */
[----:B------:R-:W-:Y:S02]  /*82c0*/  R2UR UR4, R87 ;  /* 0x00000000570472ca */ /* 0x000fe400000e0000 */
[----:B------:R-:W-:Y:S02]  /*82d0*/  R2UR UR36, R101 ;  /* 0x00000000652472ca */ /* 0x000fe400000e0000 */
[----:B------:R-:W-:Y:S02]  /*82e0*/  ISETP.NE.AND P0, PT, R91, 0x2, PT ;  /* 0x000000025b00780c */ /* 0x000fe40003f05270 */
[----:B------:R-:W-:Y:S02]  /*82f0*/  ISETP.NE.AND P1, PT, R0, 0x4, PT ;  /* 0x000000040000780c */ /* 0x000fe40003f25270 */
[----:B------:R-:W-:Y:S01]  /*8300*/  SEL R3, RZ, 0x1, P0 ;  /* 0x00000001ff037807 */ /* 0x000fe20000000000 */
[----:B------:R-:W-:Y:S01]  /*8310*/  UISETP.NE.AND UP0, UPT, UR6, URZ, UPT ;  /* 0x000000ff0600728c */ /* 0x000fe2000bf05270 */
[----:B--2---:R-:W-:Y:S01]  /*8320*/  SEL R2, RZ, 0x1, P1 ;  /* 0x00000001ff027807 */ /* 0x004fe20000800000 */
[----:B------:R-:W-:Y:S01]  /*8330*/  UIADD3 UR26, UPT, UPT, UR37, UR5, URZ ;  /* 0x00000005251a7290 */ /* 0x000fe2000fffe0ff */
[----:B------:R-:W-:Y:S01]  /*8340*/  LOP3.LUT R94, R94, R3, RZ, 0x3c, !PT ;  /* 0x000000035e5e7212 */ /* 0x000fe200078e3cff */
[----:B------:R-:W-:Y:S01]  /*8350*/  UIADD3 UR25, UPT, UPT, UR38, UR4, URZ ;  /* 0x0000000426197290 */ /* 0x000fe2000fffe0ff */
[----:B------:R-:W-:Y:S02]  /*8360*/  LOP3.LUT R95, R95, R2, RZ, 0x3c, !PT ;  /* 0x000000025f5f7212 */ /* 0x000fe400078e3cff */
[----:B------:R-:W-:Y:S02]  /*8370*/  SEL R91, R91, RZ, P0 ;  /* 0x000000ff5b5b7207 */ /* 0x000fe40000000000 */
[----:B------:R-:W-:Y:S01]  /*8380*/  SEL R36, R0, RZ, P1 ;  /* 0x000000ff00247207 */ /* 0x000fe20000800000 */
[----:B------:R-:W-:Y:S06]  /*8390*/  BRA.U UP0, `(.L_x_129) ;  /* 0xffffffd500807547 */ /* 0x000fec000b83ffff */
[----:B------:R-:W-:-:S13]  /*83a0*/  R2UR UR4, R88 ;  /* 0x00000000580472ca */ /* 0x000fda00000e0000 */
[----:B------:R-:W-:-:S09]  /*83b0*/  UISETP.NE.AND UP0, UPT, UR4, URZ, UPT ;  /* 0x000000ff0400728c */ /* 0x000fd2000bf05270 */
[----:B------:R-:W-:Y:S05]  /*83c0*/  BRA.U !UP0, `(.L_x_130) ;  /* 0x0000000108487547 */ /* 0x000fea000b800000 */
[----:B------:R-:W2:Y:S02]  /*83d0*/  LDCU.64 UR4, c[0x0][0x890] ;  /* 0x00011200ff0477ac */ /* 0x000ea40008000a00 */
[----:B--2---:R-:W-:-:S04]  /*83e0*/  UISETP.NE.U32.AND UP0, UPT, UR4, URZ, UPT ;  /* 0x000000ff0400728c */ /* 0x004fc8000bf05070 */
[----:B------:R-:W-:-:S09]  /*83f0*/  UISETP.NE.AND.EX UP0, UPT, UR5, URZ, UPT, UP0 ;  /* 0x000000ff0500728c */ /* 0x000fd2000bf05300 */
[----:B------:R-:W-:Y:S05]  /*8400*/  BRA.U UP0, `(.L_x_131) ;  /* 0x00000001000c7547 */ /* 0x000fea000b800000 */
[----:B------:R-:W-:-:S13]  /*8410*/  FSETP.NEU.AND P0, PT, R41, RZ, PT ;  /* 0x000000ff2900720b */ /* 0x000fda0003f0d000 */
[----:B------:R-:W-:Y:S05]  /*8420*/  @!P0 EXIT ;  /* 0x000000000000894d */ /* 0x000fea0003800000 */
[----:B------:R-:W-:Y:S05]  /*8430*/  BRA `(.L_x_130) ;  /* 0x00000000002c7947 */ /* 0x000fea0003800000 */
.L_x_131:
[----:B------:R-:W-:Y:S01]  /*8440*/  ISETP.NE.AND P0, PT, R90, RZ, PT ;  /* 0x000000ff5a00720c */ /* 0x000fe20003f05270 */
[----:B------:R-:W-:-:S12]  /*8450*/  BSSY.RECONVERGENT B0, `(.L_x_130) ;  /* 0x0000009000007945 */ /* 0x000fd80003800200 */
[----:B------:R-:W-:Y:S05]  /*8460*/  @P0 BRA `(.L_x_132) ;  /* 0x0000000000140947 */ /* 0x000fea0003800000 */
[----:B------:R-:W2:Y:S02]  /*8470*/  LDCU.64 UR4, c[0x0][0x888] ;  /* 0x00011100ff0477ac */ /* 0x000ea40008000a00 */
[----:B--2---:R-:W-:-:S04]  /*8480*/  ISETP.NE.U32.AND P0, PT, RZ, UR4, PT ;  /* 0x00000004ff007c0c */ /* 0x004fc8000bf05070 */
[----:B------:R-:W-:-:S13]  /*8490*/  ISETP.NE.AND.EX P0, PT, RZ, UR5, PT, P0 ;  /* 0x00000005ff007c0c */ /* 0x000fda000bf05300 */
[----:B------:R-:W-:Y:S05]  /*84a0*/  @!P0 EXIT ;  /* 0x000000000000894d */ /* 0x000fea0003800000 */
[----:B------:R-:W-:Y:S05]  /*84b0*/  BRA `(.L_x_133) ;  /* 0x0000000000087947 */ /* 0x000fea0003800000 */
.L_x_132:
[----:B------:R-:W-:-:S13]  /*84c0*/  FSETP.NEU.AND P0, PT, R41, RZ, PT ;  /* 0x000000ff2900720b */ /* 0x000fda0003f0d000 */
[----:B------:R-:W-:Y:S05]  /*84d0*/  @!P0 EXIT ;  /* 0x000000000000894d */ /* 0x000fea0003800000 */
.L_x_133:
[----:B------:R-:W-:Y:S05]  /*84e0*/  BSYNC.RECONVERGENT B0 ;  /* 0x0000000000007941 */ /* 0x000fea0003800200 */
.L_x_130:
[----:B------:R-:W-:Y:S01]  /*84f0*/  ULEA UR4, UR52, UR47, 0x3 ;  /* 0x0000002f34047291 */ /* 0x000fe2000f8e18ff */
[----:B------:R-:W-:-:S04]  /*8500*/  DEPBAR.LE SB0, 0x0 ;  /* 0x000080000000791a */ /* 0x000fc80000000000 */
[----:B------:R-:W-:-:S04]  /*8510*/  UIADD3 UR4, UPT, UPT, UR4, 0x48, URZ ;  /* 0x0000004804047890 */ /* 0x000fc8000fffe0ff */
[----:B------:R-:W-:-:S09]  /*8520*/  UPRMT UR4, UR55, 0x654, UR4 ;  /* 0x0000065437047896 */ /* 0x000fd20008000004 */
[----:B------:R-:W-:Y:S01]  /*8530*/  SYNCS.ARRIVE.TRANS64.RED.A1T0 RZ, [UR4], RZ ;  /* 0x000000ffffff79a7 */ /* 0x000fe20008100404 */
[----:B------:R-:W-:Y:S05]  /*8540*/  EXIT ;  /* 0x000000000000794d */ /* 0x000fea0003800000 */
.L_x_24:
[----:B--2---:R2:W3:Y:S02]  /*8550*/  SYNCS.PHASECHK.TRANS64.TRYWAIT P0, [R3+URZ+0xe0], R2 ;  /* 0x0000e002030075a7 */ /* 0x0044e400080011ff */
[----:B---3--:R-:W-:Y:S05]  /*8560*/  @!P0 NANOSLEEP.SYNCS 0x989680 ;  /* 0x009896800000895d */ /* 0x008fea0003900000 */
[----:B------:R-:W3:Y:S02]  /*8570*/  @!P0 SYNCS.PHASECHK.TRANS64 P0, [R3+URZ+0xe0], R2 ;  /* 0x0000e002030085a7 */ /* 0x000ee400080010ff */
[----:B---3--:R-:W-:Y:S05]  /*8580*/  @!P0 BRA `(.L_x_24) ;  /* 0xfffffffc00f08947 */ /* 0x008fea000383ffff */
[----:B------:R-:W-:Y:S05]  /*8590*/  BRA `(.L_x_134) ;  /* 0xffffff9400247947 */ /* 0x000fea000383ffff */
.L_x_27:
[----:B-1----:R-:W-:-:S07]  /*85a0*/  MOV R0, UR33 ;  /* 0x0000002100007c02 */ /* 0x002fce0008000f00 */
.L_x_135:
[----:B-1----:R1:W2:Y:S02]  /*85b0*/  SYNCS.PHASECHK.TRANS64.TRYWAIT P0, [R0+URZ+0x18], R3 ;  /* 0x00001803000075a7 */ /* 0x0022a400080011ff */
[----:B--2---:R-:W-:Y:S05]  /*85c0*/  @!P0 NANOSLEEP.SYNCS 0x989680 ;  /* 0x009896800000895d */ /* 0x004fea0003900000 */
[----:B------:R-:W2:Y:S02]  /*85d0*/  @!P0 SYNCS.PHASECHK.TRANS64 P0, [R0+URZ+0x18], R3 ;  /* 0x00001803000085a7 */ /* 0x000ea400080010ff */
[----:B--2---:R-:W-:Y:S05]  /*85e0*/  @!P0 BRA `(.L_x_135) ;  /* 0xfffffffc00f08947 */ /* 0x004fea000383ffff */
[----:B------:R-:W-:Y:S05]  /*85f0*/  BRA `(.L_x_26) ;  /* 0xffffff94007c7947 */ /* 0x000fea000383ffff */
.L_x_34:
[----:B-1----:R-:W-:-:S07]  /*8600*/  MOV R0, UR7 ;  /* 0x0000000700007c02 */ /* 0x002fce0008000f00 */
.L_x_136:
[----:B-1----:R1:W2:Y:S02]  /*8610*/  SYNCS.PHASECHK.TRANS64.TRYWAIT P0, [R0+URZ+0x18], R3 ;  /* 0x00001803000075a7 */ /* 0x0022a400080011ff */
[----:B--2---:R-:W-:Y:S05]  /*8620*/  @!P0 NANOSLEEP.SYNCS 0x989680 ;  /* 0x009896800000895d */ /* 0x004fea0003900000 */
[----:B------:R-:W2:Y:S02]  /*8630*/  @!P0 SYNCS.PHASECHK.TRANS64 P0, [R0+URZ+0x18], R3 ;  /* 0x00001803000085a7 */ /* 0x000ea400080010ff */
[----:B--2---:R-:W-:Y:S05]  /*8640*/  @!P0 BRA `(.L_x_136) ;  /* 0xfffffffc00f08947 */ /* 0x004fea000383ffff */
[----:B------:R-:W-:Y:S05]  /*8650*/  BRA `(.L_x_33) ;  /* 0xffffff9800707947 */ /* 0x000fea000383ffff */
.L_x_41:
[----:B-1----:R1:W2:Y:S02]  /*8660*/  SYNCS.PHASECHK.TRANS64.TRYWAIT P0, [R3+URZ+0x70], R0 ;  /* 0x00007000030075a7 */ /* 0x0022a400080011ff */
[----:B--2---:R-:W-:Y:S05]  /*8670*/  @!P0 NANOSLEEP.SYNCS 0x989680 ;  /* 0x009896800000895d */ /* 0x004fea0003900000 */
[----:B------:R-:W2:Y:S02]  /*8680*/  @!P0 SYNCS.PHASECHK.TRANS64 P0, [R3+URZ+0x70], R0 ;  /* 0x00007000030085a7 */ /* 0x000ea400080010ff */
[----:B--2---:R-:W-:Y:S05]  /*8690*/  @!P0 BRA `(.L_x_41) ;  /* 0xfffffffc00f08947 */ /* 0x004fea000383ffff */
[----:B------:R-:W-:Y:S05]  /*86a0*/  BRA `(.L_x_137) ;  /* 0xffffff9c00587947 */ /* 0x000fea000383ffff */
.L_x_45:
[----:B-1----:R-:W-:-:S07]  /*86b0*/  MOV R0, UR4 ;  /* 0x0000000400007c02 */ /* 0x002fce0008000f00 */
.L_x_138:
[----:B-1----:R1:W2:Y:S02]  /*86c0*/  SYNCS.PHASECHK.TRANS64.TRYWAIT P0, [R0+URZ], R3 ;  /* 0x00000003000075a7 */ /* 0x0022a400080011ff */
[----:B--2---:R-:W-:Y:S05]  /*86d0*/  @!P0 NANOSLEEP.SYNCS 0x989680 ;  /* 0x009896800000895d */ /* 0x004fea0003900000 */
[----:B------:R-:W2:Y:S02]  /*86e0*/  @!P0 SYNCS.PHASECHK.TRANS64 P0, [R0+URZ], R3 ;  /* 0x00000003000085a7 */ /* 0x000ea400080010ff */
[----:B--2---:R-:W-:Y:S05]  /*86f0*/  @!P0 BRA `(.L_x_138) ;  /* 0xfffffffc00f08947 */ /* 0x004fea000383ffff */
[----:B------:R-:W-:Y:S05]  /*8700*/  BRA `(.L_x_139) ;  /* 0xffffffa400047947 */ /* 0x000fea000383ffff */
.L_x_46:
[----:B------:R-:W-:-:S07]  /*8710*/  MOV R0, UR5 ;  /* 0x0000000500007c02 */ /* 0x000fce0008000f00 */
.L_x_140:
[----:B-1----:R1:W2:Y:S02]  /*8720*/  SYNCS.PHASECHK.TRANS64.TRYWAIT P0, [R0+URZ], R3 ;  /* 0x00000003000075a7 */ /* 0x0022a400080011ff */
[----:B--2---:R-:W-:Y:S05]  /*8730*/  @!P0 NANOSLEEP.SYNCS 0x989680 ;  /* 0x009896800000895d */ /* 0x004fea0003900000 */
[----:B------:R-:W2:Y:S02]  /*8740*/  @!P0 SYNCS.PHASECHK.TRANS64 P0, [R0+URZ], R3 ;  /* 0x00000003000085a7 */ /* 0x000ea400080010ff */
[----:B--2---:R-:W-:Y:S05]  /*8750*/  @!P0 BRA `(.L_x_140) ;  /* 0xfffffffc00f08947 */ /* 0x004fea000383ffff */
[----:B------:R-:W-:Y:S05]  /*8760*/  BRA `(.L_x_141) ;  /* 0xffffffa400107947 */ /* 0x000fea000383ffff */
.L_x_49:
[----:B-1----:R1:W2:Y:S02]  /*8770*/  SYNCS.PHASECHK.TRANS64.TRYWAIT P0, [R0+URZ+0xd0], R5 ;  /* 0x0000d005000075a7 */ /* 0x0022a400080011ff */
[----:B--2---:R-:W-:Y:S05]  /*8780*/  @!P0 NANOSLEEP.SYNCS 0x989680 ;  /* 0x009896800000895d */ /* 0x004fea0003900000 */
[----:B------:R-:W2:Y:S02]  /*8790*/  @!P0 SYNCS.PHASECHK.TRANS64 P0, [R0+URZ+0xd0], R5 ;  /* 0x0000d005000085a7 */ /* 0x000ea400080010ff */
[----:B--2---:R-:W-:Y:S05]  /*87a0*/  @!P0 BRA `(.L_x_49) ;  /* 0xfffffffc00f08947 */ /* 0x004fea000383ffff */
[----:B------:R-:W-:Y:S05]  /*87b0*/  BRA `(.L_x_142) ;  /* 0xffffffa4006c7947 */ /* 0x000fea000383ffff */
.L_x_50:
[----:B------:R-:W-:-:S07]  /*87c0*/  MOV R0, UR4 ;  /* 0x0000000400007c02 */ /* 0x000fce0008000f00 */
.L_x_143:
[----:B-1----:R1:W2:Y:S02]  /*87d0*/  SYNCS.PHASECHK.TRANS64.TRYWAIT P0, [R0+URZ+0x80], R7 ;  /* 0x00008007000075a7 */ /* 0x0022a400080011ff */
[----:B--2---:R-:W-:Y:S05]  /*87e0*/  @!P0 NANOSLEEP.SYNCS 0x989680 ;  /* 0x009896800000895d */ /* 0x004fea0003900000 */
[----:B------:R-:W2:Y:S02]  /*87f0*/  @!P0 SYNCS.PHASECHK.TRANS64 P0, [R0+URZ+0x80], R7 ;  /* 0x00008007000085a7 */ /* 0x000ea400080010ff */
[----:B--2---:R-:W-:Y:S05]  /*8800*/  @!P0 BRA `(.L_x_143) ;  /* 0xfffffffc00f08947 */ /* 0x004fea000383ffff */
[----:B------:R-:W-:Y:S05]  /*8810*/  BRA `(.L_x_144) ;  /* 0xffffffa4007c7947 */ /* 0x000fea000383ffff */
.L_x_51:
[----:B-1----:R1:W2:Y:S02]  /*8820*/  SYNCS.PHASECHK.TRANS64.TRYWAIT P1, [R0+URZ+0x70], R5 ;  /* 0x00007005000075a7 */ /* 0x0022a400080211ff */
[----:B--2---:R-:W-:Y:S05]  /*8830*/  @!P1 NANOSLEEP.SYNCS 0x989680 ;  /* 0x009896800000995d */ /* 0x004fea0003900000 */
[----:B------:R-:W2:Y:S02]  /*8840*/  @!P1 SYNCS.PHASECHK.TRANS64 P1, [R0+URZ+0x70], R5 ;  /* 0x00007005000095a7 */ /* 0x000ea400080210ff */
[----:B--2---:R-:W-:Y:S05]  /*8850*/  @!P1 BRA `(.L_x_51) ;  /* 0xfffffffc00f09947 */ /* 0x004fea000383ffff */
[----:B------:R-:W-:Y:S05]  /*8860*/  BRA `(.L_x_145) ;  /* 0xffffffa400ac7947 */ /* 0x000fea000383ffff */
.L_x_54:
[----:B------:R-:W-:-:S07]  /*8870*/  MOV R0, UR4 ;  /* 0x0000000400007c02 */ /* 0x000fce0008000f00 */
.L_x_146:
[----:B-1----:R1:W2:Y:S02]  /*8880*/  SYNCS.PHASECHK.TRANS64.TRYWAIT P0, [R0+URZ+0x80], R3 ;  /* 0x00008003000075a7 */ /* 0x0022a400080011ff */
[----:B--2---:R-:W-:Y:S05]  /*8890*/  @!P0 NANOSLEEP.SYNCS 0x989680 ;  /* 0x009896800000895d */ /* 0x004fea0003900000 */
[----:B------:R-:W2:Y:S02]  /*88a0*/  @!P0 SYNCS.PHASECHK.TRANS64 P0, [R0+URZ+0x80], R3 ;  /* 0x00008003000085a7 */ /* 0x000ea400080010ff */
[----:B--2---:R-:W-:Y:S05]  /*88b0*/  @!P0 BRA `(.L_x_146) ;  /* 0xfffffffc00f08947 */ /* 0x004fea000383ffff */
[----:B------:R-:W-:Y:S05]  /*88c0*/  BRA `(.L_x_53) ;  /* 0xffffffa800007947 */ /* 0x000fea000383ffff */
.L_x_63:
[----:B-1----:R-:W-:-:S04]  /*88d0*/  MOV R5, UR5 ;  /* 0x0000000500057c02 */ /* 0x002fc80008000f00 */
[----:B------:R1:W2:Y:S03]  /*88e0*/  SYNCS.PHASECHK.TRANS64.TRYWAIT P0, [R5+URZ+0x8], R6 ;  /* 0x00000806050075a7 */ /* 0x0002a600080011ff */
[----:B--2---:R-:W-:Y:S05]  /*88f0*/  @!P0 NANOSLEEP.SYNCS 0x989680 ;  /* 0x009896800000895d */ /* 0x004fea0003900000 */
[----:B------:R-:W2:Y:S02]  /*8900*/  @!P0 SYNCS.PHASECHK.TRANS64 P0, [R5+URZ+0x8], R6 ;  /* 0x00000806050085a7 */ /* 0x000ea400080010ff */
[----:B--2---:R-:W-:Y:S05]  /*8910*/  @!P0 BRA `(.L_x_63) ;  /* 0xfffffffc00ec8947 */ /* 0x004fea000383ffff */
[----:B------:R-:W-:Y:S05]  /*8920*/  BRA `(.L_x_62) ;  /* 0xffffffa800b47947 */ /* 0x000fea000383ffff */
.L_x_65:
[----:B------:R-:W-:Y:S01]  /*8930*/  BSSY B0, `(.L_x_147) ;  /* 0x0000006000007945 */ /* 0x000fe20003800000 */
[----:B------:R-:W-:-:S07]  /*8940*/  MOV R15, 0xffffffff ;  /* 0xffffffff000f7802 */ /* 0x000fce0000000f00 */
[----:B-1---5:R-:W-:Y:S05]  /*8950*/  WARPSYNC.COLLECTIVE R15, `(.L_x_148) ;  /* 0x000000000f0c7348 */ /* 0x022fea0003c00000 */
[----:B------:R-:W-:Y:S02]  /*8960*/  ELECT P6, UR79, PT ;  /* 0x00000000004f782f */ /* 0x000fe400038c0000 */
[----:B------:R-:W-:Y:S01]  /*8970*/  MOV R14, UR79 ;  /* 0x0000004f000e7c02 */ /* 0x000fe20008000f00 */
[----:B-1---5:R-:W-:Y:S10]  /*8980*/  ENDCOLLECTIVE ;  /* 0x000000000000791b */ /* 0x022ff40003800000 */
.L_x_148:
[----:B------:R-:W-:Y:S05]  /*8990*/  BSYNC B0 ;  /* 0x0000000000007941 */ /* 0x000fea0003800000 */
.L_x_147:
[----:B------:R-:W-:Y:S01]  /*89a0*/  PLOP3.LUT P0, PT, P6, PT, PT, 0x80, 0x8 ;  /* 0x000000000008781c */ /* 0x000fe2000370f070 */
[----:B------:R-:W-:-:S12]  /*89b0*/  BRA `(.L_x_149) ;  /* 0xffffffa800e07947 */ /* 0x000fd8000383ffff */
.L_x_67:
[----:B-1----:R-:W-:-:S04]  /*89c0*/  MOV R3, UR5 ;  /* 0x0000000500037c02 */ /* 0x002fc80008000f00 */
[----:B------:R1:W2:Y:S03]  /*89d0*/  SYNCS.PHASECHK.TRANS64.TRYWAIT P0, [R3+URZ+0x8], R4 ;  /* 0x00000804030075a7 */ /* 0x0002a600080011ff */
[----:B--2---:R-:W-:Y:S05]  /*89e0*/  @!P0 NANOSLEEP.SYNCS 0x989680 ;  /* 0x009896800000895d */ /* 0x004fea0003900000 */
[----:B------:R-:W2:Y:S02]  /*89f0*/  @!P0 SYNCS.PHASECHK.TRANS64 P0, [R3+URZ+0x8], R4 ;  /* 0x00000804030085a7 */ /* 0x000ea400080010ff */
[----:B--2---:R-:W-:Y:S05]  /*8a00*/  @!P0 BRA `(.L_x_67) ;  /* 0xfffffffc00ec8947 */ /* 0x004fea000383ffff */
[----:B------:R-:W-:Y:S05]  /*8a10*/  BRA `(.L_x_66) ;  /* 0xffffffa800e47947 */ /* 0x000fea000383ffff */
.L_x_68:
[----:B-1----:R1:W2:Y:S02]  /*8a20*/  SYNCS.PHASECHK.TRANS64.TRYWAIT P0, [R0+URZ+0x70], R5 ;  /* 0x00007005000075a7 */ /* 0x0022a400080011ff */
[----:B--2---:R-:W-:Y:S05]  /*8a30*/  @!P0 NANOSLEEP.SYNCS 0x989680 ;  /* 0x009896800000895d */ /* 0x004fea0003900000 */
[----:B------:R-:W2:Y:S02]  /*8a40*/  @!P0 SYNCS.PHASECHK.TRANS64 P0, [R0+URZ+0x70], R5 ;  /* 0x00007005000085a7 */ /* 0x000ea400080010ff */
[----:B--2---:R-:W-:Y:S05]  /*8a50*/  @!P0 BRA `(.L_x_68) ;  /* 0xfffffffc00f08947 */ /* 0x004fea000383ffff */
[----:B------:R-:W-:Y:S05]  /*8a60*/  BRA `(.L_x_150) ;  /* 0xffffffac00f07947 */ /* 0x000fea000383ffff */
.L_x_70:
[----:B------:R-:W-:-:S07]  /*8a70*/  MOV R0, UR46 ;  /* 0x0000002e00007c02 */ /* 0x000fce0008000f00 */
.L_x_151:
[----:B-1----:R1:W2:Y:S02]  /*8a80*/  SYNCS.PHASECHK.TRANS64.TRYWAIT P0, [R0+URZ+0xb0], R5 ;  /* 0x0000b005000075a7 */ /* 0x0022a400080011ff */
[----:B--2---:R-:W-:Y:S05]  /*8a90*/  @!P0 NANOSLEEP.SYNCS 0x989680 ;  /* 0x009896800000895d */ /* 0x004fea0003900000 */
[----:B------:R-:W2:Y:S02]  /*8aa0*/  @!P0 SYNCS.PHASECHK.TRANS64 P0, [R0+URZ+0xb0], R5 ;  /* 0x0000b005000085a7 */ /* 0x000ea400080010ff */
[----:B--2---:R-:W-:Y:S05]  /*8ab0*/  @!P0 BRA `(.L_x_151) ;  /* 0xfffffffc00f08947 */ /* 0x004fea000383ffff */
[----:B------:R-:W-:Y:S05]  /*8ac0*/  BRA `(.L_x_152) ;  /* 0xffffffb0003c7947 */ /* 0x000fea000383ffff */
.L_x_73:
[----:B------:R-:W-:Y:S07]  /*8ad0*/  MOV R0, UR7 ;  /* 0x0000000700007c02 */ /* 0x000fee0008000f00 */
.L_x_153:
[----:B-1----:R1:W2:Y:S02]  /*8ae0*/  SYNCS.PHASECHK.TRANS64.TRYWAIT P0, [R0+URZ], R5 ;  /* 0x00000005000075a7 */ /* 0x0022a400080011ff */
[----:B--2---:R-:W-:Y:S05]  /*8af0*/  @!P0 NANOSLEEP.SYNCS 0x989680 ;  /* 0x009896800000895d */ /* 0x004fea0003900000 */
[----:B------:R-:W2:Y:S02]  /*8b00*/  @!P0 SYNCS.PHASECHK.TRANS64 P0, [R0+URZ], R5 ;  /* 0x00000005000085a7 */ /* 0x000ea400080010ff */
[----:B--2---:R-:W-:Y:S05]  /*8b10*/  @!P0 BRA `(.L_x_153) ;  /* 0xfffffffc00f08947 */ /* 0x004fea000383ffff */
[----:B------:R-:W-:Y:S05]  /*8b20*/  BRA `(.L_x_72) ;  /* 0xffffffb000507947 */ /* 0x000fea000383ffff */
.L_x_77:
[----:B-1----:R-:W-:-:S07]  /*8b30*/  MOV R0, UR4 ;  /* 0x0000000400007c02 */ /* 0x002fce0008000f00 */
.L_x_154:
[----:B-1----:R1:W2:Y:S02]  /*8b40*/  SYNCS.PHASECHK.TRANS64.TRYWAIT P0, [R0+URZ], R3 ;  /* 0x00000003000075a7 */ /* 0x0022a400080011ff */
[----:B--2---:R-:W-:Y:S05]  /*8b50*/  @!P0 NANOSLEEP.SYNCS 0x989680 ;  /* 0x009896800000895d */ /* 0x004fea0003900000 */
[----:B------:R-:W2:Y:S02]  /*8b60*/  @!P0 SYNCS.PHASECHK.TRANS64 P0, [R0+URZ], R3 ;  /* 0x00000003000085a7 */ /* 0x000ea400080010ff */
[----:B--2---:R-:W-:Y:S05]  /*8b70*/  @!P0 BRA `(.L_x_154) ;  /* 0xfffffffc00f08947 */ /* 0x004fea000383ffff */
[----:B------:R-:W-:Y:S05]  /*8b80*/  BRA `(.L_x_155) ;  /* 0xffffffb400947947 */ /* 0x000fea000383ffff */
.L_x_78:
[----:B------:R-:W-:-:S07]  /*8b90*/  MOV R0, UR5 ;  /* 0x0000000500007c02 */ /* 0x000fce0008000f00 */
.L_x_156:
[----:B-1----:R1:W2:Y:S02]  /*8ba0*/  SYNCS.PHASECHK.TRANS64.TRYWAIT P0, [R0+URZ], R3 ;  /* 0x00000003000075a7 */ /* 0x0022a400080011ff */
[----:B--2---:R-:W-:Y:S05]  /*8bb0*/  @!P0 NANOSLEEP.SYNCS 0x989680 ;  /* 0x009896800000895d */ /* 0x004fea0003900000 */
[----:B------:R-:W2:Y:S02]  /*8bc0*/  @!P0 SYNCS.PHASECHK.TRANS64 P0, [R0+URZ], R3 ;  /* 0x00000003000085a7 */ /* 0x000ea400080010ff */
[----:B--2---:R-:W-:Y:S05]  /*8bd0*/  @!P0 BRA `(.L_x_156) ;  /* 0xfffffffc00f08947 */ /* 0x004fea000383ffff */
[----:B------:R-:W-:Y:S05]  /*8be0*/  BRA `(.L_x_157) ;  /* 0xffffffb400a07947 */ /* 0x000fea000383ffff */
.L_x_79:
[----:B------:R-:W-:-:S07]  /*8bf0*/  MOV R0, UR5 ;  /* 0x0000000500007c02 */ /* 0x000fce0008000f00 */
.L_x_158:
[----:B-1----:R1:W2:Y:S02]  /*8c00*/  SYNCS.PHASECHK.TRANS64.TRYWAIT P0, [R0+URZ], R3 ;  /* 0x00000003000075a7 */ /* 0x0022a400080011ff */
[----:B--2---:R-:W-:Y:S05]  /*8c10*/  @!P0 NANOSLEEP.SYNCS 0x989680 ;  /* 0x009896800000895d */ /* 0x004fea0003900000 */
[----:B------:R-:W2:Y:S02]  /*8c20*/  @!P0 SYNCS.PHASECHK.TRANS64 P0, [R0+URZ], R3 ;  /* 0x00000003000085a7 */ /* 0x000ea400080010ff */
[----:B--2---:R-:W-:Y:S05]  /*8c30*/  @!P0 BRA `(.L_x_158) ;  /* 0xfffffffc00f08947 */ /* 0x004fea000383ffff */
[----:B------:R-:W-:Y:S05]  /*8c40*/  BRA `(.L_x_159) ;  /* 0xffffffb400ac7947 */ /* 0x000fea000383ffff */
.L_x_82:
[----:B------:R-:W-:-:S07]  /*8c50*/  MOV R0, UR41 ;  /* 0x0000002900007c02 */ /* 0x000fce0008000f00 */
.L_x_160:
[----:B-1----:R1:W2:Y:S02]  /*8c60*/  SYNCS.PHASECHK.TRANS64.TRYWAIT P1, [R0+URZ+0xf0], R3 ;  /* 0x0000f003000075a7 */ /* 0x0022a400080211ff */
[----:B--2---:R-:W-:Y:S05]  /*8c70*/  @!P1 NANOSLEEP.SYNCS 0x989680 ;  /* 0x009896800000995d */ /* 0x004fea0003900000 */
[----:B------:R-:W2:Y:S02]  /*8c80*/  @!P1 SYNCS.PHASECHK.TRANS64 P1, [R0+URZ+0xf0], R3 ;  /* 0x0000f003000095a7 */ /* 0x000ea400080210ff */
[----:B--2---:R-:W-:Y:S05]  /*8c90*/  @!P1 BRA `(.L_x_160) ;  /* 0xfffffffc00f09947 */ /* 0x004fea000383ffff */
[----:B------:R-:W-:Y:S05]  /*8ca0*/  BRA `(.L_x_161) ;  /* 0xffffffb400f87947 */ /* 0x000fea000383ffff */
.L_x_87:
[----:B---3--:R3:W1:Y:S02]  /*8cb0*/  SYNCS.PHASECHK.TRANS64.TRYWAIT P0, [R12+URZ+0x70], R9 ;  /* 0x000070090c0075a7 */ /* 0x00866400080011ff */
[----:B-1----:R-:W-:Y:S05]  /*8cc0*/  @!P0 NANOSLEEP.SYNCS 0x989680 ;  /* 0x009896800000895d */ /* 0x002fea0003900000 */
[----:B------:R-:W1:Y:S02]  /*8cd0*/  @!P0 SYNCS.PHASECHK.TRANS64 P0, [R12+URZ+0x70], R9 ;  /* 0x000070090c0085a7 */ /* 0x000e6400080010ff */
[----:B-1----:R-:W-:Y:S05]  /*8ce0*/  @!P0 BRA `(.L_x_87) ;  /* 0xfffffffc00f08947 */ /* 0x002fea000383ffff */
[----:B------:R-:W-:Y:S05]  /*8cf0*/  BRA `(.L_x_162) ;  /* 0xffffffbc00107947 */ /* 0x000fea000383ffff */
.L_x_90:
[----:B------:R-:W-:Y:S07]  /*8d00*/  MOV R0, UR24 ;  /* 0x0000001800007c02 */ /* 0x000fee0008000f00 */
.L_x_163:
[----:B-1----:R1:W2:Y:S02]  /*8d10*/  SYNCS.PHASECHK.TRANS64.TRYWAIT P2, [R0+URZ+0x68], R9 ;  /* 0x00006809000075a7 */ /* 0x0022a400080411ff */
[----:B--2---:R-:W-:Y:S05]  /*8d20*/  @!P2 NANOSLEEP.SYNCS 0x989680 ;  /* 0x009896800000a95d */ /* 0x004fea0003900000 */
[----:B------:R-:W2:Y:S02]  /*8d30*/  @!P2 SYNCS.PHASECHK.TRANS64 P2, [R0+URZ+0x68], R9 ;  /* 0x000068090000a5a7 */ /* 0x000ea400080410ff */
[----:B--2---:R-:W-:Y:S05]  /*8d40*/  @!P2 BRA `(.L_x_163) ;  /* 0xfffffffc00f0a947 */ /* 0x004fea000383ffff */
[----:B------:R-:W-:Y:S05]  /*8d50*/  BRA `(.L_x_89) ;  /* 0xffffffc000747947 */ /* 0x000fea000383ffff */
.L_x_93:
[----:B------:R-:W-:Y:S07]  /*8d60*/  MOV R0, UR4 ;  /* 0x0000000400007c02 */ /* 0x000fee0008000f00 */
.L_x_164:
[----:B-1----:R1:W2:Y:S02]  /*8d70*/  SYNCS.PHASECHK.TRANS64.TRYWAIT P0, [R0+URZ+0x48], R9 ;  /* 0x00004809000075a7 */ /* 0x0022a400080011ff */
[----:B--2---:R-:W-:Y:S05]  /*8d80*/  @!P0 NANOSLEEP.SYNCS 0x989680 ;  /* 0x009896800000895d */ /* 0x004fea0003900000 */
[----:B------:R-:W2:Y:S02]  /*8d90*/  @!P0 SYNCS.PHASECHK.TRANS64 P0, [R0+URZ+0x48], R9 ;  /* 0x00004809000085a7 */ /* 0x000ea400080010ff */
[----:B--2---:R-:W-:Y:S05]  /*8da0*/  @!P0 BRA `(.L_x_164) ;  /* 0xfffffffc00f08947 */ /* 0x004fea000383ffff */
[----:B------:R-:W-:Y:S05]  /*8db0*/  BRA `(.L_x_165) ;  /* 0xffffffc000d47947 */ /* 0x000fea000383ffff */
.L_x_94:
[----:B------:R-:W-:Y:S07]  /*8dc0*/  MOV R9, UR5 ;  /* 0x0000000500097c02 */ /* 0x000fee0008000f00 */
.L_x_166:
[----:B-1----:R1:W2:Y:S02]  /*8dd0*/  SYNCS.PHASECHK.TRANS64.TRYWAIT P0, [R9+URZ+0x48], R0 ;  /* 0x00004800090075a7 */ /* 0x0022a400080011ff */
[----:B--2---:R-:W-:Y:S05]  /*8de0*/  @!P0 NANOSLEEP.SYNCS 0x989680 ;  /* 0x009896800000895d */ /* 0x004fea0003900000 */
[----:B------:R-:W2:Y:S02]  /*8df0*/  @!P0 SYNCS.PHASECHK.TRANS64 P0, [R9+URZ+0x48], R0 ;  /* 0x00004800090085a7 */ /* 0x000ea400080010ff */
[----:B--2---:R-:W-:Y:S05]  /*8e00*/  @!P0 BRA `(.L_x_166) ;  /* 0xfffffffc00f08947 */ /* 0x004fea000383ffff */
[----:B------:R-:W-:Y:S05]  /*8e10*/  BRA `(.L_x_167) ;  /* 0xffffffc400307947 */ /* 0x000fea000383ffff */
.L_x_96:
[----:B------:R-:W-:-:S07]  /*8e20*/  MOV R0, UR4 ;  /* 0x0000000400007c02 */ /* 0x000fce0008000f00 */
.L_x_168:
[----:B-1----:R1:W2:Y:S02]  /*8e30*/  SYNCS.PHASECHK.TRANS64.TRYWAIT P0, [R0+URZ], R3 ;  /* 0x00000003000075a7 */ /* 0x0022a400080011ff */
[----:B--2---:R-:W-:Y:S05]  /*8e40*/  @!P0 NANOSLEEP.SYNCS 0x989680 ;  /* 0x009896800000895d */ /* 0x004fea0003900000 */
[----:B------:R-:W2:Y:S02]  /*8e50*/  @!P0 SYNCS.PHASECHK.TRANS64 P0, [R0+URZ], R3 ;  /* 0x00000003000085a7 */ /* 0x000ea400080010ff */
[----:B--2---:R-:W-:Y:S05]  /*8e60*/  @!P0 BRA `(.L_x_168) ;  /* 0xfffffffc00f08947 */ /* 0x004fea000383ffff */
[----:B------:R-:W-:Y:S05]  /*8e70*/  BRA `(.L_x_169) ;  /* 0xffffffc400c07947 */ /* 0x000fea000383ffff */
.L_x_97:
[----:B------:R-:W-:-:S07]  /*8e80*/  MOV R0, UR5 ;  /* 0x0000000500007c02 */ /* 0x000fce0008000f00 */
.L_x_170:
[----:B-1----:R1:W2:Y:S02]  /*8e90*/  SYNCS.PHASECHK.TRANS64.TRYWAIT P0, [R0+URZ], R3 ;  /* 0x00000003000075a7 */ /* 0x0022a400080011ff */
[----:B--2---:R-:W-:Y:S05]  /*8ea0*/  @!P0 NANOSLEEP.SYNCS 0x989680 ;  /* 0x009896800000895d */ /* 0x004fea0003900000 */
[----:B------:R-:W2:Y:S02]  /*8eb0*/  @!P0 SYNCS.PHASECHK.TRANS64 P0, [R0+URZ], R3 ;  /* 0x00000003000085a7 */ /* 0x000ea400080010ff */
[----:B--2---:R-:W-:Y:S05]  /*8ec0*/  @!P0 BRA `(.L_x_170) ;  /* 0xfffffffc00f08947 */ /* 0x004fea000383ffff */
[----:B------:R-:W-:Y:S05]  /*8ed0*/  BRA `(.L_x_171) ;  /* 0xffffffc400cc7947 */ /* 0x000fea000383ffff */
.L_x_99:
[----:B-1----:R1:W2:Y:S02]  /*8ee0*/  SYNCS.PHASECHK.TRANS64.TRYWAIT P0, [R0+URZ+0x70], R3 ;  /* 0x00007003000075a7 */ /* 0x0022a400080011ff */
[----:B--2---:R-:W-:Y:S05]  /*8ef0*/  @!P0 NANOSLEEP.SYNCS 0x989680 ;  /* 0x009896800000895d */ /* 0x004fea0003900000 */
[----:B------:R-:W2:Y:S02]  /*8f00*/  @!P0 SYNCS.PHASECHK.TRANS64 P0, [R0+URZ+0x70], R3 ;  /* 0x00007003000085a7 */ /* 0x000ea400080010ff */
[----:B--2---:R-:W-:Y:S05]  /*8f10*/  @!P0 BRA `(.L_x_99) ;  /* 0xfffffffc00f08947 */ /* 0x004fea000383ffff */
[----:B------:R-:W-:Y:S05]  /*8f20*/  BRA `(.L_x_172) ;  /* 0xffffffc800b07947 */ /* 0x000fea000383ffff */
.L_x_109:
[----:B-1----:R1:W3:Y:S02]  /*8f30*/  SYNCS.PHASECHK.TRANS64.TRYWAIT P1, [R0+URZ+0x30], R3 ;  /* 0x00003003000075a7 */ /* 0x0022e400080211ff */
[----:B---3--:R-:W-:Y:S05]  /*8f40*/  @!P1 NANOSLEEP.SYNCS 0x989680 ;  /* 0x009896800000995d */ /* 0x008fea0003900000 */
[----:B------:R-:W3:Y:S02]  /*8f50*/  @!P1 SYNCS.PHASECHK.TRANS64 P1, [R0+URZ+0x30], R3 ;  /* 0x00003003000095a7 */ /* 0x000ee400080210ff */
[----:B---3--:R-:W-:Y:S05]  /*8f60*/  @!P1 BRA `(.L_x_109) ;  /* 0xfffffffc00f09947 */ /* 0x008fea000383ffff */
[----:B------:R-:W-:Y:S05]  /*8f70*/  BRA `(.L_x_108) ;  /* 0xffffffd800507947 */ /* 0x000fea000383ffff */
.L_x_111:
[----:B-1----:R1:W4:Y:S02]  /*8f80*/  SYNCS.PHASECHK.TRANS64.TRYWAIT P0, [R89+URZ+0x90], R2 ;  /* 0x00009002590075a7 */ /* 0x00232400080011ff */
[----:B----4-:R-:W-:Y:S05]  /*8f90*/  @!P0 NANOSLEEP.SYNCS 0x989680 ;  /* 0x009896800000895d */ /* 0x010fea0003900000 */
[----:B------:R-:W4:Y:S02]  /*8fa0*/  @!P0 SYNCS.PHASECHK.TRANS64 P0, [R89+URZ+0x90], R2 ;  /* 0x00009002590085a7 */ /* 0x000f2400080010ff */
[----:B----4-:R-:W-:Y:S05]  /*8fb0*/  @!P0 BRA `(.L_x_111) ;  /* 0xfffffffc00f08947 */ /* 0x010fea000383ffff */
[----:B------:R-:W-:Y:S05]  /*8fc0*/  BRA `(.L_x_110) ;  /* 0xffffffd800887947 */ /* 0x000fea000383ffff */
.L_x_122:
[----:B--2---:R2:W4:Y:S02]  /*8fd0*/  SYNCS.PHASECHK.TRANS64.TRYWAIT P0, [R2+URZ+0x30], R111 ;  /* 0x0000306f020075a7 */ /* 0x00452400080011ff */
[----:B----4-:R-:W-:Y:S05]  /*8fe0*/  @!P0 NANOSLEEP.SYNCS 0x989680 ;  /* 0x009896800000895d */ /* 0x010fea0003900000 */
[----:B------:R-:W4:Y:S02]  /*8ff0*/  @!P0 SYNCS.PHASECHK.TRANS64 P0, [R2+URZ+0x30], R111 ;  /* 0x0000306f020085a7 */ /* 0x000f2400080010ff */
[----:B----4-:R-:W-:Y:S05]  /*9000*/  @!P0 BRA `(.L_x_122) ;  /* 0xfffffffc00f08947 */ /* 0x010fea000383ffff */
[----:B------:R-:W-:Y:S05]  /*9010*/  BRA `(.L_x_121) ;  /* 0xffffffe400787947 */ /* 0x000fea000383ffff */
        .weak           $__internal_0_$__cuda_sm10x_tcgen05_guardrail_trap_col_being_dealloced_not_returned_by_alloc
        .type           $__internal_0_$__cuda_sm10x_tcgen05_guardrail_trap_col_being_dealloced_not_returned_by_alloc,@function
        .size           $__internal_0_$__cuda_sm10x_tcgen05_guardrail_trap_col_being_dealloced_not_returned_by_alloc,($__internal_1_$__cuda_sm10x_tcgen05_guardrail_trap_phase_invalid_during_alloc - $__internal_0_$__cuda_sm10x_tcgen05_guardrail_trap_col_being_dealloced_not_returned_by_alloc)
$__internal_0_$__cuda_sm10x_tcgen05_guardrail_trap_col_being_dealloced_not_returned_by_alloc:
[----:B------:R-:W-:Y:S05]  /*9020*/  BPT.TRAP 0x1 ;  /* 0x000000040000795c */ /* 0x000fea0000300000 */
[----:B------:R-:W-:-:S04]  /*9030*/  HFMA2 R3, -RZ, RZ, 0, 0 ;  /* 0x00000000ff037431 */ /* 0x000fc800000001ff */
[----:B------:R-:W-:Y:S05]  /*9040*/  RET.REL.NODEC R2 `(_ZN7cutlass13device_kernelINS_4gemm6kernel13GemmUniversalIN4cute5tupleIJiiiiEEENS1_10collective13CollectiveMmaINS1_35MainloopSm100TmaUmmaWarpSpecializedILi3ELi2ELi4ENS5_IJNS4_1CILi2EEESB_NSA_ILi1EEEEEEEENS5_IJNSA_ILi256EEENSA_ILi64EEENSA_ILi128EEEEEENS_10bfloat16_tENS5_IJlSC_lEEESJ_SK_NS4_8TiledMMAINS4_8MMA_AtomIJNS4_26SM100_MMA_F16BF16_2x1SM_SSISJ_SJ_fLi256ELi64ELNS4_4UMMA5MajorE0ELSP_0ELNSO_7ScaleInE0ELSQ_0EEEEEENS4_6LayoutINS5_IJSC_SC_SC_EEENS5_IJNSA_ILi0EEESV_SV_EEEEENS5_IJNS4_10UnderscoreESY_SY_EEEEENS4_28SM100_TMA_2SM_LOAD_MULTICASTENS4_14ComposedLayoutINS4_7SwizzleILi3ELi4ELi3EEENS4_18smem_ptr_flag_bitsILi16EEENST_INS5_IJNSA_ILi8EEESG_EEENS5_IJSG_SC_EEEEEEEvNS4_8identityENS4_18SM100_TMA_2SM_LOADES1B_vS1C_EENS_8epilogue10collective18CollectiveEpilogueINS1F_23Sm100TmaWarpSpecializedILi3ELi2ELi32ELb1ELb0EEEJNS5_IJSH_SG_SH_EEENS5_IJNST_ISH_SC_EENST_INSA_ILi32EEESC_EEEEESJ_SK_SJ_SK_NS1F_6fusion15FusionCallbacksIS1J_NS1P_17LinearCombinationISJ_fSJ_fLNS_15FloatRoundStyleE2EEES1K_S1O_JEEENS4_5SM1004TMEM4LOAD26SM100_TMEM_LOAD_32dp32b32xENS4_13SM90_TMA_LOADENS12_INS13_ILi2ELi4ELi3EEES16_NST_INS5_IJS17_S1M_EEENS5_IJS1M_SC_EEEEEEENS4_39AutoVectorizingCopyWithAssumedAlignmentILi128EEENS4_14SM90_TMA_STOREES24_S26_S26_EEEvvEEEEvNT_6ParamsE) ;  /* 0xffffff6c02ec7950 */ /* 0x000fea0003c3ffff */
        .weak           $__internal_1_$__cuda_sm10x_tcgen05_guardrail_trap_phase_invalid_during_alloc
        .type           $__internal_1_$__cuda_sm10x_tcgen05_guardrail_trap_phase_invalid_during_alloc,@function
        .size           $__internal_1_$__cuda_sm10x_tcgen05_guardrail_trap_phase_invalid_during_alloc,($__internal_2_$__cuda_sm10x_tcgen05_guardrail_trap_unallocated_columns_being_dealloced - $__internal_1_$__cuda_sm10x_tcgen05_guardrail_trap_phase_invalid_during_alloc)
$__internal_1_$__cuda_sm10x_tcgen05_guardrail_trap_phase_invalid_during_alloc:
[----:B------:R-:W-:Y:S05]  /*9050*/  BPT.TRAP 0x1 ;  /* 0x000000040000795c */ /* 0x000fea0000300000 */
[----:B------:R-:W-:-:S04]  /*9060*/  MOV R5, 0x0 ;  /* 0x0000000000057802 */ /* 0x000fc80000000f00 */
[----:B------:R-:W-:Y:S05]  /*9070*/  RET.REL.NODEC R4 `(_ZN7cutlass13device_kernelINS_4gemm6kernel13GemmUniversalIN4cute5tupleIJiiiiEEENS1_10collective13CollectiveMmaINS1_35MainloopSm100TmaUmmaWarpSpecializedILi3ELi2ELi4ENS5_IJNS4_1CILi2EEESB_NSA_ILi1EEEEEEEENS5_IJNSA_ILi256EEENSA_ILi64EEENSA_ILi128EEEEEENS_10bfloat16_tENS5_IJlSC_lEEESJ_SK_NS4_8TiledMMAINS4_8MMA_AtomIJNS4_26SM100_MMA_F16BF16_2x1SM_SSISJ_SJ_fLi256ELi64ELNS4_4UMMA5MajorE0ELSP_0ELNSO_7ScaleInE0ELSQ_0EEEEEENS4_6LayoutINS5_IJSC_SC_SC_EEENS5_IJNSA_ILi0EEESV_SV_EEEEENS5_IJNS4_10UnderscoreESY_SY_EEEEENS4_28SM100_TMA_2SM_LOAD_MULTICASTENS4_14ComposedLayoutINS4_7SwizzleILi3ELi4ELi3EEENS4_18smem_ptr_flag_bitsILi16EEENST_INS5_IJNSA_ILi8EEESG_EEENS5_IJSG_SC_EEEEEEEvNS4_8identityENS4_18SM100_TMA_2SM_LOADES1B_vS1C_EENS_8epilogue10collective18CollectiveEpilogueINS1F_23Sm100TmaWarpSpecializedILi3ELi2ELi32ELb1ELb0EEEJNS5_IJSH_SG_SH_EEENS5_IJNST_ISH_SC_EENST_INSA_ILi32EEESC_EEEEESJ_SK_SJ_SK_NS1F_6fusion15FusionCallbacksIS1J_NS1P_17LinearCombinationISJ_fSJ_fLNS_15FloatRoundStyleE2EEES1K_S1O_JEEENS4_5SM1004TMEM4LOAD26SM100_TMEM_LOAD_32dp32b32xENS4_13SM90_TMA_LOADENS12_INS13_ILi2ELi4ELi3EEES16_NST_INS5_IJS17_S1M_EEENS5_IJS1M_SC_EEEEEEENS4_39AutoVectorizingCopyWithAssumedAlignmentILi128EEENS4_14SM90_TMA_STOREES24_S26_S26_EEEvvEEEEvNT_6ParamsE) ;  /* 0xffffff6c04e07950 */ /* 0x000fea0003c3ffff */
        .weak           $__internal_2_$__cuda_sm10x_tcgen05_guardrail_trap_unallocated_columns_being_dealloced
        .type           $__internal_2_$__cuda_sm10x_tcgen05_guardrail_trap_unallocated_columns_being_dealloced,@function
        .size           $__internal_2_$__cuda_sm10x_tcgen05_guardrail_trap_unallocated_columns_being_dealloced,(.L_x_174 - $__internal_2_$__cuda_sm10x_tcgen05_guardrail_trap_unallocated_columns_being_dealloced)
$__internal_2_$__cuda_sm10x_tcgen05_guardrail_trap_unallocated_columns_being_dealloced:
[----:B------:R-:W-:Y:S05]  /*9080*/  BPT.TRAP 0x1 ;  /* 0x000000040000795c */ /* 0x000fea0000300000 */
[----:B------:R-:W-:-:S04]  /*9090*/  HFMA2 R3, -RZ, RZ, 0, 0 ;  /* 0x00000000ff037431 */ /* 0x000fc800000001ff */
[----:B------:R-:W-:Y:S05]  /*90a0*/  RET.REL.NODEC R2 `(_ZN7cutlass13device_kernelINS_4gemm6kernel13GemmUniversalIN4cute5tupleIJiiiiEEENS1_10collective13CollectiveMmaINS1_35MainloopSm100TmaUmmaWarpSpecializedILi3ELi2ELi4ENS5_IJNS4_1CILi2EEESB_NSA_ILi1EEEEEEEENS5_IJNSA_ILi256EEENSA_ILi64EEENSA_ILi128EEEEEENS_10bfloat16_tENS5_IJlSC_lEEESJ_SK_NS4_8TiledMMAINS4_8MMA_AtomIJNS4_26SM100_MMA_F16BF16_2x1SM_SSISJ_SJ_fLi256ELi64ELNS4_4UMMA5MajorE0ELSP_0ELNSO_7ScaleInE0ELSQ_0EEEEEENS4_6LayoutINS5_IJSC_SC_SC_EEENS5_IJNSA_ILi0EEESV_SV_EEEEENS5_IJNS4_10UnderscoreESY_SY_EEEEENS4_28SM100_TMA_2SM_LOAD_MULTICASTENS4_14ComposedLayoutINS4_7SwizzleILi3ELi4ELi3EEENS4_18smem_ptr_flag_bitsILi16EEENST_INS5_IJNSA_ILi8EEESG_EEENS5_IJSG_SC_EEEEEEEvNS4_8identityENS4_18SM100_TMA_2SM_LOADES1B_vS1C_EENS_8epilogue10collective18CollectiveEpilogueINS1F_23Sm100TmaWarpSpecializedILi3ELi2ELi32ELb1ELb0EEEJNS5_IJSH_SG_SH_EEENS5_IJNST_ISH_SC_EENST_INSA_ILi32EEESC_EEEEESJ_SK_SJ_SK_NS1F_6fusion15FusionCallbacksIS1J_NS1P_17LinearCombinationISJ_fSJ_fLNS_15FloatRoundStyleE2EEES1K_S1O_JEEENS4_5SM1004TMEM4LOAD26SM100_TMEM_LOAD_32dp32b32xENS4_13SM90_TMA_LOADENS12_INS13_ILi2ELi4ELi3EEES16_NST_INS5_IJS17_S1M_EEENS5_IJS1M_SC_EEEEEEENS4_39AutoVectorizingCopyWithAssumedAlignmentILi128EEENS4_14SM90_TMA_STOREES24_S26_S26_EEEvvEEEEvNT_6ParamsE) ;  /* 0xffffff6c02d47950 */ /* 0x000fea0003c3ffff */
.L_x_173:
[----:B------:R-:W-:-:S00]  /*90b0*/  BRA `(.L_x_173) ;  /* 0xfffffffc00fc7947 */ /* 0x000fc0000383ffff */
[----:B------:R-:W-:-:S00]  /*90c0*/  NOP ;  /* 0x0000000000007918 */ /* 0x000fc00000000000 */
        /* <DEDUP_REMOVED lines=11> */
.L_x_174:


//--------------------- .nv.global.init           --------------------------
	.section	.nv.global.init,"aw",@progbits
.nv.global.init:
	.type		$str$27,@object
	.size		$str$27,($str$28 - $str$27)
$str$27:
        /*0000*/ 	.byte	0x28, 0x61, 0x64, 0x64, 0x72, 0x65, 0x73, 0x73, 0x20, 0x26, 0x20, 0x6d, 0x61, 0x73, 0x6b, 0x29
        /*0010*/ 	.byte	0x20, 0x3d, 0x3d, 0x20, 0x30, 0x00
	.type		$str$28,@object
	.size		$str$28,($str$26 - $str$28)
$str$28:
        /*0016*/ 	.byte	0x2f, 0x74, 0x6d, 0x70, 0x2f, 0x63, 0x75, 0x74, 0x6c, 0x61, 0x73, 0x73, 0x5f, 0x73, 0x77, 0x65
        /*0026*/ 	.byte	0x65, 0x70, 0x5f, 0x73, 0x72, 0x63, 0x2f, 0x69, 0x6e, 0x63, 0x6c, 0x75, 0x64, 0x65, 0x2f, 0x63
        /*0036*/ 	.byte	0x75, 0x74, 0x65, 0x2f, 0x70, 0x6f, 0x69, 0x6e, 0x74, 0x65, 0x72, 0x5f, 0x66, 0x6c, 0x61, 0x67
        /*0046*/ 	.byte	0x67, 0x65, 0x64, 0x2e, 0x68, 0x70, 0x70, 0x00
	.type		$str$26,@object
	.size		$str$26,($str$25 - $str$26)
$str$26:
        /*004e*/ 	.byte	0x2f, 0x74, 0x6d, 0x70, 0x2f, 0x63, 0x75, 0x74, 0x6c, 0x61, 0x73, 0x73, 0x5f, 0x73, 0x77, 0x65
        /*005e*/ 	.byte	0x65, 0x70, 0x5f, 0x73, 0x72, 0x63, 0x2f, 0x69, 0x6e, 0x63, 0x6c, 0x75, 0x64, 0x65, 0x2f, 0x63
        /*006e*/ 	.byte	0x75, 0x74, 0x65, 0x2f, 0x61, 0x74, 0x6f, 0x6d, 0x2f, 0x63, 0x6f, 0x70, 0x79, 0x5f, 0x74, 0x72
        /*007e*/ 	.byte	0x61, 0x69, 0x74, 0x73, 0x5f, 0x73, 0x6d, 0x31, 0x30, 0x30, 0x2e, 0x68, 0x70, 0x70, 0x00
	.type		$str$25,@object
	.size		$str$25,(__unnamed_1 - $str$25)
$str$25:
        /*008d*/ 	.byte	0x28, 0x28, 0x75, 0x69, 0x6e, 0x74, 0x33, 0x32, 0x5f, 0x74, 0x28, 0x74, 0x68, 0x72, 0x65, 0x61
        /*009d*/ 	.byte	0x64, 0x49, 0x64, 0x78, 0x2e, 0x78, 0x29, 0x20, 0x2f, 0x20, 0x33, 0x32, 0x29, 0x20, 0x25, 0x20
        /*00ad*/ 	.byte	0x34, 0x29, 0x20, 0x3d, 0x3d, 0x20, 0x28, 0x28, 0x28, 0x74, 0x6d, 0x65, 0x6d, 0x5f, 0x61, 0x64
        /*00bd*/ 	.byte	0x64, 0x72, 0x20, 0x3e, 0x3e, 0x20, 0x31, 0x36, 0x29, 0x20, 0x2f, 0x20, 0x33, 0x32, 0x29, 0x20
        /*00cd*/ 	.byte	0x25, 0x20, 0x34, 0x29, 0x00
	.type		__unnamed_1,@object
	.size		__unnamed_1,(__unnamed_2 - __unnamed_1)
__unnamed_1:
        /*00d2*/ 	.byte	0x61, 0x75, 0x74, 0x6f, 0x20, 0x63, 0x75, 0x74, 0x65, 0x3a, 0x3a, 0x61, 0x73, 0x5f, 0x70, 0x6f
        /* <DEDUP_REMOVED lines=24> */
        /*0262*/ 	.byte	0x34, 0x30, 0x39, 0x36, 0x3e, 0x3e, 0x3e, 0x3e, 0x5d, 0x00
	.type		__unnamed_2,@object
	.size		__unnamed_2,(.L_2 - __unnamed_2)
__unnamed_2:
        /* <DEDUP_REMOVED lines=42> */
        /*050c*/ 	.byte	0x3e, 0x3e, 0x5d, 0x00
.L_2:


//--------------------- .nv.shared._ZN7cutlass13device_kernelINS_4gemm6kernel13GemmUniversalIN4cute5tupleIJiiiiEEENS1_10collective13CollectiveMmaINS1_35MainloopSm100TmaUmmaWarpSpecializedILi3ELi2ELi4ENS5_IJNS4_1CILi2EEESB_NSA_ILi1EEEEEEEENS5_IJNSA_ILi256EEENSA_ILi64EEENSA_ILi128EEEEEENS_10bfloat16_tENS5_IJlSC_lEEESJ_SK_NS4_8TiledMMAINS4_8MMA_AtomIJNS4_26SM100_MMA_F16BF16_2x1SM_SSISJ_SJ_fLi256ELi64ELNS4_4UMMA5MajorE0ELSP_0ELNSO_7ScaleInE0ELSQ_0EEEEEENS4_6LayoutINS5_IJSC_SC_SC_EEENS5_IJNSA_ILi0EEESV_SV_EEEEENS5_IJNS4_10UnderscoreESY_SY_EEEEENS4_28SM100_TMA_2SM_LOAD_MULTICASTENS4_14ComposedLayoutINS4_7SwizzleILi3ELi4ELi3EEENS4_18smem_ptr_flag_bitsILi16EEENST_INS5_IJNSA_ILi8EEESG_EEENS5_IJSG_SC_EEEEEEEvNS4_8identityENS4_18SM100_TMA_2SM_LOADES1B_vS1C_EENS_8epilogue10collective18CollectiveEpilogueINS1F_23Sm100TmaWarpSpecializedILi3ELi2ELi32ELb1ELb0EEEJNS5_IJSH_SG_SH_EEENS5_IJNST_ISH_SC_EENST_INSA_ILi32EEESC_EEEEESJ_SK_SJ_SK_NS1F_6fusion15FusionCallbacksIS1J_NS1P_17LinearCombinationISJ_fSJ_fLNS_15FloatRoundStyleE2EEES1K_S1O_JEEENS4_5SM1004TMEM4LOAD26SM100_TMEM_LOAD_32dp32b32xENS4_13SM90_TMA_LOADENS12_INS13_ILi2ELi4ELi3EEES16_NST_INS5_IJS17_S1M_EEENS5_IJS1M_SC_EEEEEEENS4_39AutoVectorizingCopyWithAssumedAlignmentILi128EEENS4_14SM90_TMA_STOREES24_S26_S26_EEEvvEEEEvNT_6ParamsE --------------------------
	.section	.nv.shared._ZN7cutlass13device_kernelINS_4gemm6kernel13GemmUniversalIN4cute5tupleIJiiiiEEENS1_10collective13CollectiveMmaINS1_35MainloopSm100TmaUmmaWarpSpecializedILi3ELi2ELi4ENS5_IJNS4_1CILi2EEESB_NSA_ILi1EEEEEEEENS5_IJNSA_ILi256EEENSA_ILi64EEENSA_ILi128EEEEEENS_10bfloat16_tENS5_IJlSC_lEEESJ_SK_NS4_8TiledMMAINS4_8MMA_AtomIJNS4_26SM100_MMA_F16BF16_2x1SM_SSISJ_SJ_fLi256ELi64ELNS4_4UMMA5MajorE0ELSP_0ELNSO_7ScaleInE0ELSQ_0EEEEEENS4_6LayoutINS5_IJSC_SC_SC_EEENS5_IJNSA_ILi0EEESV_SV_EEEEENS5_IJNS4_10UnderscoreESY_SY_EEEEENS4_28SM100_TMA_2SM_LOAD_MULTICASTENS4_14ComposedLayoutINS4_7SwizzleILi3ELi4ELi3EEENS4_18smem_ptr_flag_bitsILi16EEENST_INS5_IJNSA_ILi8EEESG_EEENS5_IJSG_SC_EEEEEEEvNS4_8identityENS4_18SM100_TMA_2SM_LOADES1B_vS1C_EENS_8epilogue10collective18CollectiveEpilogueINS1F_23Sm100TmaWarpSpecializedILi3ELi2ELi32ELb1ELb0EEEJNS5_IJSH_SG_SH_EEENS5_IJNST_ISH_SC_EENST_INSA_ILi32EEESC_EEEEESJ_SK_SJ_SK_NS1F_6fusion15FusionCallbacksIS1J_NS1P_17LinearCombinationISJ_fSJ_fLNS_15FloatRoundStyleE2EEES1K_S1O_JEEENS4_5SM1004TMEM4LOAD26SM100_TMEM_LOAD_32dp32b32xENS4_13SM90_TMA_LOADENS12_INS13_ILi2ELi4ELi3EEES16_NST_INS5_IJS17_S1M_EEENS5_IJS1M_SC_EEEEEEENS4_39AutoVectorizingCopyWithAssumedAlignmentILi128EEENS4_14SM90_TMA_STOREES24_S26_S26_EEEvvEEEEvNT_6ParamsE,"aw",@nobits
	.sectionflags	@""
	.align	16
	.zero		1024


//--------------------- .nv.shared.reserved.0     --------------------------
	.section	.nv.shared.reserved.0,"aw",@nobits
	.weak		__nv_reservedSMEM_offset_0_alias
	.size		__nv_reservedSMEM_offset_0_alias, 0, 64
	.other		__nv_reservedSMEM_offset_0_alias,@"STO_CUDA_RESERVED_SHARED STV_DEFAULT"
__nv_reservedSMEM_offset_0_alias:
	.zero		0
.nv.shared.reserved.0:
	.zero		64
	.weak		__nv_reservedSMEM_tcgen05_partition
	.type		__nv_reservedSMEM_tcgen05_partition,@object
	.size		__nv_reservedSMEM_tcgen05_partition,(.L_0 - __nv_reservedSMEM_tcgen05_partition)
__nv_reservedSMEM_tcgen05_partition:
	.zero		32
.L_0:


//--------------------- .nv.global                --------------------------
	.section	.nv.global,"aw",@nobits
.nv.global:
	.type		_ZN39_INTERNAL_d3061ac8_4_k_cu_87786be5_82244cute1_E,@object
	.size		_ZN39_INTERNAL_d3061ac8_4_k_cu_87786be5_82244cute1_E,(_ZN39_INTERNAL_d3061ac8_4_k_cu_87786be5_82244cuda3std3__45__cpo6cbeginE - _ZN39_INTERNAL_d3061ac8_4_k_cu_87786be5_82244cute1_E)
_ZN39_INTERNAL_d3061ac8_4_k_cu_87786be5_82244cute1_E:
	.zero		1
	.type		_ZN39_INTERNAL_d3061ac8_4_k_cu_87786be5_82244cuda3std3__45__cpo6cbeginE,@object
	.size		_ZN39_INTERNAL_d3061ac8_4_k_cu_87786be5_82244cuda3std3__45__cpo6cbeginE,(_ZN39_INTERNAL_d3061ac8_4_k_cu_87786be5_82244cuda3std3__48in_placeE - _ZN39_INTERNAL_d3061ac8_4_k_cu_87786be5_82244cuda3std3__45__cpo6cbeginE)
_ZN39_INTERNAL_d3061ac8_4_k_cu_87786be5_82244cuda3std3__45__cpo6cbeginE:
	.zero		1
	.type		_ZN39_INTERNAL_d3061ac8_4_k_cu_87786be5_82244cuda3std3__48in_placeE,@object
	.size		_ZN39_INTERNAL_d3061ac8_4_k_cu_87786be5_82244cuda3std3__48in_placeE,(_ZN39_INTERNAL_d3061ac8_4_k_cu_87786be5_82244cuda3std6ranges3__45__cpo9iter_moveE - _ZN39_INTERNAL_d3061ac8_4_k_cu_87786be5_82244cuda3std3__48in_placeE)
_ZN39_INTERNAL_d3061ac8_4_k_cu_87786be5_82244cuda3std3__48in_placeE:
	.zero		1
	.type		_ZN39_INTERNAL_d3061ac8_4_k_cu_87786be5_82244cuda3std6ranges3__45__cpo9iter_moveE,@object
	.size		_ZN39_INTERNAL_d3061ac8_4_k_cu_87786be5_82244cuda3std6ranges3__45__cpo9iter_moveE,(_ZN39_INTERNAL_d3061ac8_4_k_cu_87786be5_82244cuda3std3__45__cpo5beginE - _ZN39_INTERNAL_d3061ac8_4_k_cu_87786be5_82244cuda3std6ranges3__45__cpo9iter_moveE)
_ZN39_INTERNAL_d3061ac8_4_k_cu_87786be5_82244cuda3std6ranges3__45__cpo9iter_moveE:
	.zero		1
	.type		_ZN39_INTERNAL_d3061ac8_4_k_cu_87786be5_82244cuda3std3__45__cpo5beginE,@object
	.size		_ZN39_INTERNAL_d3061ac8_4_k_cu_87786be5_82244cuda3std3__45__cpo5beginE,(_ZN39_INTERNAL_d3061ac8_4_k_cu_87786be5_82244cuda3std3__441_GLOBAL__N__d3061ac8_4_k_cu_87786be5_82246ignoreE - _ZN39_INTERNAL_d3061ac8_4_k_cu_87786be5_82244cuda3std3__45__cpo5beginE)
_ZN39_INTERNAL_d3061ac8_4_k_cu_87786be5_82244cuda3std3__45__cpo5beginE:
	.zero		1
	.type		_ZN39_INTERNAL_d3061ac8_4_k_cu_87786be5_82244cuda3std3__441_GLOBAL__N__d3061ac8_4_k_cu_87786be5_82246ignoreE,@object
	.size		_ZN39_INTERNAL_d3061ac8_4_k_cu_87786be5_82244cuda3std3__441_GLOBAL__N__d3061ac8_4_k_cu_87786be5_82246ignoreE,(_ZN39_INTERNAL_d3061ac8_4_k_cu_87786be5_82244cute7productE - _ZN39_INTERNAL_d3061ac8_4_k_cu_87786be5_82244cuda3std3__441_GLOBAL__N__d3061ac8_4_k_cu_87786be5_82246ignoreE)
_ZN39_INTERNAL_d3061ac8_4_k_cu_87786be5_82244cuda3std3__441_GLOBAL__N__d3061ac8_4_k_cu_87786be5_82246ignoreE:
	.zero		1
	.type		_ZN39_INTERNAL_d3061ac8_4_k_cu_87786be5_82244cute7productE,@object
	.size		_ZN39_INTERNAL_d3061ac8_4_k_cu_87786be5_82244cute7productE,(_ZN39_INTERNAL_d3061ac8_4_k_cu_87786be5_82244cuda3std3__45__cpo3endE - _ZN39_INTERNAL_d3061ac8_4_k_cu_87786be5_82244cute7productE)
_ZN39_INTERNAL_d3061ac8_4_k_cu_87786be5_82244cute7productE:
	.zero		1
	.type		_ZN39_INTERNAL_d3061ac8_4_k_cu_87786be5_82244cuda3std3__45__cpo3endE,@object
	.size		_ZN39_INTERNAL_d3061ac8_4_k_cu_87786be5_82244cuda3std3__45__cpo3endE,(_ZN39_INTERNAL_d3061ac8_4_k_cu_87786be5_82244cuda3std3__419piecewise_constructE - _ZN39_INTERNAL_d3061ac8_4_k_cu_87786be5_82244cuda3std3__45__cpo3endE)
_ZN39_INTERNAL_d3061ac8_4_k_cu_87786be5_82244cuda3std3__45__cpo3endE:
	.zero		1
	.type		_ZN39_INTERNAL_d3061ac8_4_k_cu_87786be5_82244cuda3std3__419piecewise_constructE,@object
	.size		_ZN39_INTERNAL_d3061ac8_4_k_cu_87786be5_82244cuda3std3__419piecewise_constructE,(_ZN39_INTERNAL_d3061ac8_4_k_cu_87786be5_82244cuda3std3__45__cpo4cendE - _ZN39_INTERNAL_d3061ac8_4_k_cu_87786be5_82244cuda3std3__419piecewise_constructE)
_ZN39_INTERNAL_d3061ac8_4_k_cu_87786be5_82244cuda3std3__419piecewise_constructE:
	.zero		1
	.type		_ZN39_INTERNAL_d3061ac8_4_k_cu_87786be5_82244cuda3std3__45__cpo4cendE,@object
	.size		_ZN39_INTERNAL_d3061ac8_4_k_cu_87786be5_82244cuda3std3__45__cpo4cendE,(_ZN39_INTERNAL_d3061ac8_4_k_cu_87786be5_82244cuda3std6ranges3__45__cpo4swapE - _ZN39_INTERNAL_d3061ac8_4_k_cu_87786be5_82244cuda3std3__45__cpo4cendE)
_ZN39_INTERNAL_d3061ac8_4_k_cu_87786be5_82244cuda3std3__45__cpo4cendE:
	.zero		1
	.type		_ZN39_INTERNAL_d3061ac8_4_k_cu_87786be5_82244cuda3std6ranges3__45__cpo4swapE,@object
	.size		_ZN39_INTERNAL_d3061ac8_4_k_cu_87786be5_82244cuda3std6ranges3__45__cpo4swapE,(.L_10 - _ZN39_INTERNAL_d3061ac8_4_k_cu_87786be5_82244cuda3std6ranges3__45__cpo4swapE)
_ZN39_INTERNAL_d3061ac8_4_k_cu_87786be5_82244cuda3std6ranges3__45__cpo4swapE:
	.zero		1
.L_10:


//--------------------- .nv.constant0._ZN7cutlass13device_kernelINS_4gemm6kernel13GemmUniversalIN4cute5tupleIJiiiiEEENS1_10collective13CollectiveMmaINS1_35MainloopSm100TmaUmmaWarpSpecializedILi3ELi2ELi4ENS5_IJNS4_1CILi2EEESB_NSA_ILi1EEEEEEEENS5_IJNSA_ILi256EEENSA_ILi64EEENSA_ILi128EEEEEENS_10bfloat16_tENS5_IJlSC_lEEESJ_SK_NS4_8TiledMMAINS4_8MMA_AtomIJNS4_26SM100_MMA_F16BF16_2x1SM_SSISJ_SJ_fLi256ELi64ELNS4_4UMMA5MajorE0ELSP_0ELNSO_7ScaleInE0ELSQ_0EEEEEENS4_6LayoutINS5_IJSC_SC_SC_EEENS5_IJNSA_ILi0EEESV_SV_EEEEENS5_IJNS4_10UnderscoreESY_SY_EEEEENS4_28SM100_TMA_2SM_LOAD_MULTICASTENS4_14ComposedLayoutINS4_7SwizzleILi3ELi4ELi3EEENS4_18smem_ptr_flag_bitsILi16EEENST_INS5_IJNSA_ILi8EEESG_EEENS5_IJSG_SC_EEEEEEEvNS4_8identityENS4_18SM100_TMA_2SM_LOADES1B_vS1C_EENS_8epilogue10collective18CollectiveEpilogueINS1F_23Sm100TmaWarpSpecializedILi3ELi2ELi32ELb1ELb0EEEJNS5_IJSH_SG_SH_EEENS5_IJNST_ISH_SC_EENST_INSA_ILi32EEESC_EEEEESJ_SK_SJ_SK_NS1F_6fusion15FusionCallbacksIS1J_NS1P_17LinearCombinationISJ_fSJ_fLNS_15FloatRoundStyleE2EEES1K_S1O_JEEENS4_5SM1004TMEM4LOAD26SM100_TMEM_LOAD_32dp32b32xENS4_13SM90_TMA_LOADENS12_INS13_ILi2ELi4ELi3EEES16_NST_INS5_IJS17_S1M_EEENS5_IJS1M_SC_EEEEEEENS4_39AutoVectorizingCopyWithAssumedAlignmentILi128EEENS4_14SM90_TMA_STOREES24_S26_S26_EEEvvEEEEvNT_6ParamsE --------------------------
	.section	.nv.constant0._ZN7cutlass13device_kernelINS_4gemm6kernel13GemmUniversalIN4cute5tupleIJiiiiEEENS1_10collective13CollectiveMmaINS1_35MainloopSm100TmaUmmaWarpSpecializedILi3ELi2ELi4ENS5_IJNS4_1CILi2EEESB_NSA_ILi1EEEEEEEENS5_IJNSA_ILi256EEENSA_ILi64EEENSA_ILi128EEEEEENS_10bfloat16_tENS5_IJlSC_lEEESJ_SK_NS4_8TiledMMAINS4_8MMA_AtomIJNS4_26SM100_MMA_F16BF16_2x1SM_SSISJ_SJ_fLi256ELi64ELNS4_4UMMA5MajorE0ELSP_0ELNSO_7ScaleInE0ELSQ_0EEEEEENS4_6LayoutINS5_IJSC_SC_SC_EEENS5_IJNSA_ILi0EEESV_SV_EEEEENS5_IJNS4_10UnderscoreESY_SY_EEEEENS4_28SM100_TMA_2SM_LOAD_MULTICASTENS4_14ComposedLayoutINS4_7SwizzleILi3ELi4ELi3EEENS4_18smem_ptr_flag_bitsILi16EEENST_INS5_IJNSA_ILi8EEESG_EEENS5_IJSG_SC_EEEEEEEvNS4_8identityENS4_18SM100_TMA_2SM_LOADES1B_vS1C_EENS_8epilogue10collective18CollectiveEpilogueINS1F_23Sm100TmaWarpSpecializedILi3ELi2ELi32ELb1ELb0EEEJNS5_IJSH_SG_SH_EEENS5_IJNST_ISH_SC_EENST_INSA_ILi32EEESC_EEEEESJ_SK_SJ_SK_NS1F_6fusion15FusionCallbacksIS1J_NS1P_17LinearCombinationISJ_fSJ_fLNS_15FloatRoundStyleE2EEES1K_S1O_JEEENS4_5SM1004TMEM4LOAD26SM100_TMEM_LOAD_32dp32b32xENS4_13SM90_TMA_LOADENS12_INS13_ILi2ELi4ELi3EEES16_NST_INS5_IJS17_S1M_EEENS5_IJS1M_SC_EEEEEEENS4_39AutoVectorizingCopyWithAssumedAlignmentILi128EEENS4_14SM90_TMA_STOREES24_S26_S26_EEEvvEEEEvNT_6ParamsE,"a",@progbits
	.sectionflags	@""
	.align	4
.nv.constant0._ZN7cutlass13device_kernelINS_4gemm6kernel13GemmUniversalIN4cute5tupleIJiiiiEEENS1_10collective13CollectiveMmaINS1_35MainloopSm100TmaUmmaWarpSpecializedILi3ELi2ELi4ENS5_IJNS4_1CILi2EEESB_NSA_ILi1EEEEEEEENS5_IJNSA_ILi256EEENSA_ILi64EEENSA_ILi128EEEEEENS_10bfloat16_tENS5_IJlSC_lEEESJ_SK_NS4_8TiledMMAINS4_8MMA_AtomIJNS4_26SM100_MMA_F16BF16_2x1SM_SSISJ_SJ_fLi256ELi64ELNS4_4UMMA5MajorE0ELSP_0ELNSO_7ScaleInE0ELSQ_0EEEEEENS4_6LayoutINS5_IJSC_SC_SC_EEENS5_IJNSA_ILi0EEESV_SV_EEEEENS5_IJNS4_10UnderscoreESY_SY_EEEEENS4_28SM100_TMA_2SM_LOAD_MULTICASTENS4_14ComposedLayoutINS4_7SwizzleILi3ELi4ELi3EEENS4_18smem_ptr_flag_bitsILi16EEENST_INS5_IJNSA_ILi8EEESG_EEENS5_IJSG_SC_EEEEEEEvNS4_8identityENS4_18SM100_TMA_2SM_LOADES1B_vS1C_EENS_8epilogue10collective18CollectiveEpilogueINS1F_23Sm100TmaWarpSpecializedILi3ELi2ELi32ELb1ELb0EEEJNS5_IJSH_SG_SH_EEENS5_IJNST_ISH_SC_EENST_INSA_ILi32EEESC_EEEEESJ_SK_SJ_SK_NS1F_6fusion15FusionCallbacksIS1J_NS1P_17LinearCombinationISJ_fSJ_fLNS_15FloatRoundStyleE2EEES1K_S1O_JEEENS4_5SM1004TMEM4LOAD26SM100_TMEM_LOAD_32dp32b32xENS4_13SM90_TMA_LOADENS12_INS13_ILi2ELi4ELi3EEES16_NST_INS5_IJS17_S1M_EEENS5_IJS1M_SC_EEEEEEENS4_39AutoVectorizingCopyWithAssumedAlignmentILi128EEENS4_14SM90_TMA_STOREES24_S26_S26_EEEvvEEEEvNT_6ParamsE:
	.zero		2944


//--------------------- SYMBOLS --------------------------

	.type		.nv.reservedSmem.offset0,@object
	.size		.nv.reservedSmem.offset0,0x4
	.type		.nv.reservedSmem.cap,@object
	.size		.nv.reservedSmem.cap,0x4
	.type		__assertfail,@function
